//
// Generated by NVIDIA NVVM Compiler
//
// Compiler Build ID: CL-36424714
// Cuda compilation tools, release 13.0, V13.0.88
// Based on NVVM 20.0.0
//

.version 9.0
.target sm_100
.address_size 64

	// .globl	_Z10pow_kerneljjPi
.const .align 1 .b8 d_salt_const[16];
.const .align 4 .b8 d_target_const[20];

.visible .entry _Z10pow_kerneljjPi(
	.param .u32 _Z10pow_kerneljjPi_param_0,
	.param .u32 _Z10pow_kerneljjPi_param_1,
	.param .u64 .ptr .align 1 _Z10pow_kerneljjPi_param_2
)
{
	.reg .pred 	%p<11>;
	.reg .b16 	%rs<5>;
	.reg .b32 	%r<978>;
	.reg .b64 	%rd<3>;

	ld.param.u32 	%r7, [_Z10pow_kerneljjPi_param_0];
	ld.param.u32 	%r8, [_Z10pow_kerneljjPi_param_1];
	ld.param.u64 	%rd2, [_Z10pow_kerneljjPi_param_2];
	cvta.to.global.u64 	%rd1, %rd2;
	mov.u32 	%r9, %ctaid.x;
	mov.u32 	%r10, %ntid.x;
	mov.u32 	%r11, %tid.x;
	mad.lo.s32 	%r1, %r9, %r10, %r11;
	setp.ge.u32 	%p1, %r1, %r8;
	@%p1 bra 	$L__BB0_5;
	ld.global.u32 	%r12, [%rd1];
	setp.ne.s32 	%p2, %r12, 2147483647;
	@%p2 bra 	$L__BB0_5;
	add.s32 	%r2, %r7, %r1;
	ld.const.u8 	%r13, [d_salt_const+1];
	ld.const.u8 	%rs1, [d_salt_const+2];
	ld.const.u8 	%r14, [d_salt_const+3];
	ld.const.u8 	%r15, [d_salt_const+5];
	ld.const.u8 	%rs2, [d_salt_const+6];
	ld.const.u8 	%r16, [d_salt_const+7];
	ld.const.u8 	%r17, [d_salt_const+9];
	ld.const.u8 	%rs3, [d_salt_const+10];
	ld.const.u8 	%r18, [d_salt_const+11];
	ld.const.u8 	%r19, [d_salt_const+13];
	ld.const.u8 	%rs4, [d_salt_const+14];
	ld.const.u8 	%r20, [d_salt_const+15];
	ld.const.u8 	%r21, [d_salt_const];
	shl.b32 	%r22, %r21, 24;
	shl.b32 	%r23, %r13, 16;
	or.b32  	%r24, %r23, %r22;
	mul.wide.u16 	%r25, %rs1, 256;
	or.b32  	%r26, %r24, %r25;
	or.b32  	%r27, %r26, %r14;
	ld.const.u8 	%r28, [d_salt_const+4];
	shl.b32 	%r29, %r28, 24;
	shl.b32 	%r30, %r15, 16;
	or.b32  	%r31, %r30, %r29;
	mul.wide.u16 	%r32, %rs2, 256;
	or.b32  	%r33, %r31, %r32;
	or.b32  	%r34, %r33, %r16;
	ld.const.u8 	%r35, [d_salt_const+8];
	shl.b32 	%r36, %r35, 24;
	shl.b32 	%r37, %r17, 16;
	or.b32  	%r38, %r37, %r36;
	mul.wide.u16 	%r39, %rs3, 256;
	or.b32  	%r40, %r38, %r39;
	or.b32  	%r41, %r40, %r18;
	ld.const.u8 	%r42, [d_salt_const+12];
	shl.b32 	%r43, %r42, 24;
	shl.b32 	%r44, %r19, 16;
	or.b32  	%r45, %r44, %r43;
	mul.wide.u16 	%r46, %rs4, 256;
	or.b32  	%r47, %r45, %r46;
	or.b32  	%r48, %r47, %r20;
	prmt.b32 	%r49, %r2, 0, 291;
	xor.b32  	%r50, %r41, %r27;
	shf.l.wrap.b32 	%r51, %r50, %r50, 1;
	xor.b32  	%r52, %r48, %r34;
	shf.l.wrap.b32 	%r53, %r52, %r52, 1;
	xor.b32  	%r54, %r49, %r41;
	xor.b32  	%r55, %r54, 192;
	shf.l.wrap.b32 	%r56, %r54, %r55, 1;
	xor.b32  	%r57, %r51, %r48;
	shf.l.wrap.b32 	%r58, %r57, %r57, 1;
	xor.b32  	%r59, %r53, %r49;
	not.b32 	%r60, %r59;
	shf.l.wrap.b32 	%r61, %r60, %r59, 1;
	shf.l.wrap.b32 	%r62, %r54, %r55, 2;
	not.b32 	%r63, %r58;
	shf.l.wrap.b32 	%r64, %r63, %r58, 1;
	xor.b32  	%r65, %r61, 192;
	shf.l.wrap.b32 	%r66, %r61, %r65, 1;
	xor.b32  	%r67, %r51, %r62;
	shf.l.wrap.b32 	%r68, %r67, %r67, 1;
	xor.b32  	%r69, %r53, %r64;
	shf.l.wrap.b32 	%r70, %r69, %r69, 1;
	xor.b32  	%r71, %r56, %r66;
	shf.l.wrap.b32 	%r72, %r71, %r71, 1;
	xor.b32  	%r73, %r58, %r68;
	shf.l.wrap.b32 	%r74, %r73, %r73, 1;
	xor.b32  	%r75, %r61, %r70;
	shf.l.wrap.b32 	%r76, %r75, %r75, 1;
	xor.b32  	%r77, %r62, %r72;
	xor.b32  	%r78, %r77, 192;
	shf.l.wrap.b32 	%r79, %r77, %r78, 1;
	xor.b32  	%r80, %r64, %r74;
	xor.b32  	%r81, %r80, %r51;
	shf.l.wrap.b32 	%r82, %r81, %r81, 1;
	xor.b32  	%r83, %r66, %r76;
	xor.b32  	%r84, %r83, %r53;
	xor.b32  	%r85, %r84, 192;
	shf.l.wrap.b32 	%r86, %r84, %r85, 1;
	xor.b32  	%r87, %r68, %r79;
	xor.b32  	%r88, %r87, %r56;
	xor.b32  	%r89, %r88, %r51;
	shf.l.wrap.b32 	%r90, %r89, %r89, 1;
	xor.b32  	%r91, %r70, %r82;
	xor.b32  	%r92, %r91, %r58;
	xor.b32  	%r93, %r92, %r53;
	shf.l.wrap.b32 	%r94, %r93, %r93, 1;
	xor.b32  	%r95, %r72, %r86;
	xor.b32  	%r96, %r95, %r61;
	xor.b32  	%r97, %r96, %r56;
	shf.l.wrap.b32 	%r98, %r97, %r97, 1;
	xor.b32  	%r99, %r74, %r90;
	xor.b32  	%r100, %r99, %r62;
	xor.b32  	%r101, %r100, %r58;
	shf.l.wrap.b32 	%r102, %r101, %r101, 1;
	xor.b32  	%r103, %r76, %r94;
	xor.b32  	%r104, %r103, %r64;
	xor.b32  	%r105, %r104, %r61;
	shf.l.wrap.b32 	%r106, %r105, %r105, 1;
	xor.b32  	%r107, %r79, %r98;
	xor.b32  	%r108, %r107, %r66;
	xor.b32  	%r109, %r108, %r62;
	shf.l.wrap.b32 	%r110, %r109, %r109, 1;
	xor.b32  	%r111, %r82, %r102;
	xor.b32  	%r112, %r111, %r68;
	xor.b32  	%r113, %r112, %r64;
	shf.l.wrap.b32 	%r114, %r113, %r113, 1;
	xor.b32  	%r115, %r86, %r106;
	xor.b32  	%r116, %r115, %r70;
	xor.b32  	%r117, %r116, %r66;
	shf.l.wrap.b32 	%r118, %r117, %r117, 1;
	xor.b32  	%r119, %r90, %r110;
	xor.b32  	%r120, %r119, %r72;
	xor.b32  	%r121, %r120, %r68;
	shf.l.wrap.b32 	%r122, %r121, %r121, 1;
	xor.b32  	%r123, %r94, %r114;
	xor.b32  	%r124, %r123, %r74;
	xor.b32  	%r125, %r124, %r70;
	shf.l.wrap.b32 	%r126, %r125, %r125, 1;
	xor.b32  	%r127, %r98, %r118;
	xor.b32  	%r128, %r127, %r76;
	xor.b32  	%r129, %r128, %r72;
	shf.l.wrap.b32 	%r130, %r129, %r129, 1;
	xor.b32  	%r131, %r102, %r122;
	xor.b32  	%r132, %r131, %r79;
	xor.b32  	%r133, %r132, %r74;
	shf.l.wrap.b32 	%r134, %r133, %r133, 1;
	xor.b32  	%r135, %r106, %r126;
	xor.b32  	%r136, %r135, %r82;
	xor.b32  	%r137, %r136, %r76;
	shf.l.wrap.b32 	%r138, %r137, %r137, 1;
	xor.b32  	%r139, %r110, %r130;
	xor.b32  	%r140, %r139, %r86;
	xor.b32  	%r141, %r140, %r79;
	shf.l.wrap.b32 	%r142, %r141, %r141, 1;
	xor.b32  	%r143, %r114, %r134;
	xor.b32  	%r144, %r143, %r90;
	xor.b32  	%r145, %r144, %r82;
	shf.l.wrap.b32 	%r146, %r145, %r145, 1;
	xor.b32  	%r147, %r118, %r138;
	xor.b32  	%r148, %r147, %r94;
	xor.b32  	%r149, %r148, %r86;
	shf.l.wrap.b32 	%r150, %r149, %r149, 1;
	xor.b32  	%r151, %r122, %r142;
	xor.b32  	%r152, %r151, %r98;
	xor.b32  	%r153, %r152, %r90;
	shf.l.wrap.b32 	%r154, %r153, %r153, 1;
	xor.b32  	%r155, %r126, %r146;
	xor.b32  	%r156, %r155, %r102;
	xor.b32  	%r157, %r156, %r94;
	shf.l.wrap.b32 	%r158, %r157, %r157, 1;
	xor.b32  	%r159, %r130, %r150;
	xor.b32  	%r160, %r159, %r106;
	xor.b32  	%r161, %r160, %r98;
	shf.l.wrap.b32 	%r162, %r161, %r161, 1;
	xor.b32  	%r163, %r134, %r154;
	xor.b32  	%r164, %r163, %r110;
	xor.b32  	%r165, %r164, %r102;
	shf.l.wrap.b32 	%r166, %r165, %r165, 1;
	xor.b32  	%r167, %r138, %r158;
	xor.b32  	%r168, %r167, %r114;
	xor.b32  	%r169, %r168, %r106;
	shf.l.wrap.b32 	%r170, %r169, %r169, 1;
	xor.b32  	%r171, %r142, %r162;
	xor.b32  	%r172, %r171, %r118;
	xor.b32  	%r173, %r172, %r110;
	shf.l.wrap.b32 	%r174, %r173, %r173, 1;
	xor.b32  	%r175, %r146, %r166;
	xor.b32  	%r176, %r175, %r122;
	xor.b32  	%r177, %r176, %r114;
	shf.l.wrap.b32 	%r178, %r177, %r177, 1;
	xor.b32  	%r179, %r150, %r170;
	xor.b32  	%r180, %r179, %r126;
	xor.b32  	%r181, %r180, %r118;
	shf.l.wrap.b32 	%r182, %r181, %r181, 1;
	xor.b32  	%r183, %r154, %r174;
	xor.b32  	%r184, %r183, %r130;
	xor.b32  	%r185, %r184, %r122;
	shf.l.wrap.b32 	%r186, %r185, %r185, 1;
	xor.b32  	%r187, %r158, %r178;
	xor.b32  	%r188, %r187, %r134;
	xor.b32  	%r189, %r188, %r126;
	shf.l.wrap.b32 	%r190, %r189, %r189, 1;
	xor.b32  	%r191, %r162, %r182;
	xor.b32  	%r192, %r191, %r138;
	xor.b32  	%r193, %r192, %r130;
	shf.l.wrap.b32 	%r194, %r193, %r193, 1;
	xor.b32  	%r195, %r166, %r186;
	xor.b32  	%r196, %r195, %r142;
	xor.b32  	%r197, %r196, %r134;
	shf.l.wrap.b32 	%r198, %r197, %r197, 1;
	xor.b32  	%r199, %r170, %r190;
	xor.b32  	%r200, %r199, %r146;
	xor.b32  	%r201, %r200, %r138;
	shf.l.wrap.b32 	%r202, %r201, %r201, 1;
	xor.b32  	%r203, %r174, %r194;
	xor.b32  	%r204, %r203, %r150;
	xor.b32  	%r205, %r204, %r142;
	shf.l.wrap.b32 	%r206, %r205, %r205, 1;
	xor.b32  	%r207, %r178, %r198;
	xor.b32  	%r208, %r207, %r154;
	xor.b32  	%r209, %r208, %r146;
	shf.l.wrap.b32 	%r210, %r209, %r209, 1;
	xor.b32  	%r211, %r182, %r202;
	xor.b32  	%r212, %r211, %r158;
	xor.b32  	%r213, %r212, %r150;
	shf.l.wrap.b32 	%r214, %r213, %r213, 1;
	xor.b32  	%r215, %r186, %r206;
	xor.b32  	%r216, %r215, %r162;
	xor.b32  	%r217, %r216, %r154;
	shf.l.wrap.b32 	%r218, %r217, %r217, 1;
	xor.b32  	%r219, %r190, %r210;
	xor.b32  	%r220, %r219, %r166;
	xor.b32  	%r221, %r220, %r158;
	shf.l.wrap.b32 	%r222, %r221, %r221, 1;
	xor.b32  	%r223, %r194, %r214;
	xor.b32  	%r224, %r223, %r170;
	xor.b32  	%r225, %r224, %r162;
	shf.l.wrap.b32 	%r226, %r225, %r225, 1;
	xor.b32  	%r227, %r198, %r218;
	xor.b32  	%r228, %r227, %r174;
	xor.b32  	%r229, %r228, %r166;
	shf.l.wrap.b32 	%r230, %r229, %r229, 1;
	xor.b32  	%r231, %r202, %r222;
	xor.b32  	%r232, %r231, %r178;
	xor.b32  	%r233, %r232, %r170;
	shf.l.wrap.b32 	%r234, %r233, %r233, 1;
	xor.b32  	%r235, %r206, %r226;
	xor.b32  	%r236, %r235, %r182;
	xor.b32  	%r237, %r236, %r174;
	shf.l.wrap.b32 	%r238, %r237, %r237, 1;
	xor.b32  	%r239, %r210, %r230;
	xor.b32  	%r240, %r239, %r186;
	xor.b32  	%r241, %r240, %r178;
	shf.l.wrap.b32 	%r242, %r241, %r241, 1;
	xor.b32  	%r243, %r214, %r234;
	xor.b32  	%r244, %r243, %r190;
	xor.b32  	%r245, %r244, %r182;
	shf.l.wrap.b32 	%r246, %r245, %r245, 1;
	xor.b32  	%r247, %r218, %r238;
	xor.b32  	%r248, %r247, %r194;
	xor.b32  	%r249, %r248, %r186;
	shf.l.wrap.b32 	%r250, %r249, %r249, 1;
	xor.b32  	%r251, %r222, %r242;
	xor.b32  	%r252, %r251, %r198;
	xor.b32  	%r253, %r252, %r190;
	shf.l.wrap.b32 	%r254, %r253, %r253, 1;
	xor.b32  	%r255, %r226, %r246;
	xor.b32  	%r256, %r255, %r202;
	xor.b32  	%r257, %r256, %r194;
	shf.l.wrap.b32 	%r258, %r257, %r257, 1;
	xor.b32  	%r259, %r230, %r250;
	xor.b32  	%r260, %r259, %r206;
	xor.b32  	%r261, %r260, %r198;
	shf.l.wrap.b32 	%r262, %r261, %r261, 1;
	xor.b32  	%r263, %r234, %r254;
	xor.b32  	%r264, %r263, %r210;
	xor.b32  	%r265, %r264, %r202;
	shf.l.wrap.b32 	%r266, %r265, %r265, 1;
	xor.b32  	%r267, %r238, %r258;
	xor.b32  	%r268, %r267, %r214;
	xor.b32  	%r269, %r268, %r206;
	shf.l.wrap.b32 	%r270, %r269, %r269, 1;
	xor.b32  	%r271, %r242, %r262;
	xor.b32  	%r272, %r271, %r218;
	xor.b32  	%r273, %r272, %r210;
	shf.l.wrap.b32 	%r274, %r273, %r273, 1;
	xor.b32  	%r275, %r246, %r266;
	xor.b32  	%r276, %r275, %r222;
	xor.b32  	%r277, %r276, %r214;
	shf.l.wrap.b32 	%r278, %r277, %r277, 1;
	add.s32 	%r279, %r27, -1615554381;
	shf.l.wrap.b32 	%r280, %r279, %r279, 5;
	add.s32 	%r281, %r280, %r34;
	add.s32 	%r282, %r281, 1722862861;
	not.b32 	%r283, %r282;
	and.b32  	%r284, %r279, 1506887872;
	sub.s32 	%r285, 1615554380, %r27;
	and.b32  	%r286, %r285, 2079550178;
	or.b32  	%r287, %r284, %r286;
	shf.l.wrap.b32 	%r288, %r282, %r282, 5;
	add.s32 	%r289, %r288, %r287;
	add.s32 	%r290, %r289, %r41;
	add.s32 	%r291, %r290, -214083945;
	shf.l.wrap.b32 	%r292, %r279, %r279, 30;
	and.b32  	%r293, %r282, %r292;
	and.b32  	%r294, %r283, 1506887872;
	or.b32  	%r295, %r293, %r294;
	shf.l.wrap.b32 	%r296, %r291, %r291, 5;
	add.s32 	%r297, %r296, %r295;
	add.s32 	%r298, %r297, %r48;
	add.s32 	%r299, %r298, -696916869;
	shf.l.wrap.b32 	%r300, %r282, %r282, 30;
	and.b32  	%r301, %r291, %r300;
	not.b32 	%r302, %r291;
	and.b32  	%r303, %r292, %r302;
	or.b32  	%r304, %r301, %r303;
	shf.l.wrap.b32 	%r305, %r299, %r299, 5;
	add.s32 	%r306, %r305, %r304;
	add.s32 	%r307, %r306, %r49;
	add.s32 	%r308, %r307, -1269579175;
	shf.l.wrap.b32 	%r309, %r291, %r291, 30;
	and.b32  	%r310, %r299, %r309;
	not.b32 	%r311, %r299;
	and.b32  	%r312, %r300, %r311;
	or.b32  	%r313, %r310, %r312;
	shf.l.wrap.b32 	%r314, %r308, %r308, 5;
	add.s32 	%r315, %r314, %r292;
	add.s32 	%r316, %r315, %r313;
	add.s32 	%r317, %r316, 1518500249;
	shf.l.wrap.b32 	%r318, %r299, %r299, 30;
	and.b32  	%r319, %r308, %r318;
	not.b32 	%r320, %r308;
	and.b32  	%r321, %r309, %r320;
	or.b32  	%r322, %r319, %r321;
	shf.l.wrap.b32 	%r323, %r317, %r317, 5;
	add.s32 	%r324, %r323, %r300;
	add.s32 	%r325, %r324, %r322;
	add.s32 	%r326, %r325, -628983399;
	shf.l.wrap.b32 	%r327, %r308, %r308, 30;
	and.b32  	%r328, %r317, %r327;
	sub.s32 	%r329, -1518500250, %r316;
	and.b32  	%r330, %r318, %r329;
	or.b32  	%r331, %r328, %r330;
	shf.l.wrap.b32 	%r332, %r326, %r326, 5;
	add.s32 	%r333, %r332, %r309;
	add.s32 	%r334, %r333, %r331;
	add.s32 	%r335, %r334, 1518500249;
	shf.l.wrap.b32 	%r336, %r317, %r317, 30;
	and.b32  	%r337, %r326, %r336;
	sub.s32 	%r338, 628983398, %r325;
	and.b32  	%r339, %r327, %r338;
	or.b32  	%r340, %r337, %r339;
	shf.l.wrap.b32 	%r341, %r335, %r335, 5;
	add.s32 	%r342, %r341, %r318;
	add.s32 	%r343, %r342, %r340;
	add.s32 	%r344, %r343, 1518500249;
	shf.l.wrap.b32 	%r345, %r326, %r326, 30;
	and.b32  	%r346, %r335, %r345;
	sub.s32 	%r347, -1518500250, %r334;
	and.b32  	%r348, %r336, %r347;
	or.b32  	%r349, %r346, %r348;
	shf.l.wrap.b32 	%r350, %r344, %r344, 5;
	add.s32 	%r351, %r350, %r327;
	add.s32 	%r352, %r351, %r349;
	add.s32 	%r353, %r352, 1518500249;
	shf.l.wrap.b32 	%r354, %r335, %r335, 30;
	and.b32  	%r355, %r344, %r354;
	sub.s32 	%r356, -1518500250, %r343;
	and.b32  	%r357, %r345, %r356;
	or.b32  	%r358, %r355, %r357;
	shf.l.wrap.b32 	%r359, %r353, %r353, 5;
	add.s32 	%r360, %r359, %r336;
	add.s32 	%r361, %r360, %r358;
	add.s32 	%r362, %r361, 1518500249;
	shf.l.wrap.b32 	%r363, %r344, %r344, 30;
	and.b32  	%r364, %r353, %r363;
	sub.s32 	%r365, -1518500250, %r352;
	and.b32  	%r366, %r354, %r365;
	or.b32  	%r367, %r364, %r366;
	shf.l.wrap.b32 	%r368, %r362, %r362, 5;
	add.s32 	%r369, %r368, %r345;
	add.s32 	%r370, %r369, %r367;
	add.s32 	%r371, %r370, 1518500249;
	shf.l.wrap.b32 	%r372, %r353, %r353, 30;
	and.b32  	%r373, %r362, %r372;
	sub.s32 	%r374, -1518500250, %r361;
	and.b32  	%r375, %r363, %r374;
	or.b32  	%r376, %r373, %r375;
	shf.l.wrap.b32 	%r377, %r371, %r371, 5;
	add.s32 	%r378, %r377, %r354;
	add.s32 	%r379, %r378, %r376;
	add.s32 	%r380, %r379, 1518500249;
	shf.l.wrap.b32 	%r381, %r362, %r362, 30;
	and.b32  	%r382, %r371, %r381;
	sub.s32 	%r383, -1518500250, %r370;
	and.b32  	%r384, %r372, %r383;
	or.b32  	%r385, %r382, %r384;
	shf.l.wrap.b32 	%r386, %r380, %r380, 5;
	add.s32 	%r387, %r386, %r363;
	add.s32 	%r388, %r387, %r385;
	add.s32 	%r389, %r388, 1518500249;
	shf.l.wrap.b32 	%r390, %r371, %r371, 30;
	and.b32  	%r391, %r380, %r390;
	sub.s32 	%r392, -1518500250, %r379;
	and.b32  	%r393, %r381, %r392;
	or.b32  	%r394, %r391, %r393;
	shf.l.wrap.b32 	%r395, %r389, %r389, 5;
	add.s32 	%r396, %r395, %r372;
	add.s32 	%r397, %r396, %r394;
	add.s32 	%r398, %r397, 1518500249;
	shf.l.wrap.b32 	%r399, %r380, %r380, 30;
	and.b32  	%r400, %r389, %r399;
	sub.s32 	%r401, -1518500250, %r388;
	and.b32  	%r402, %r390, %r401;
	or.b32  	%r403, %r400, %r402;
	shf.l.wrap.b32 	%r404, %r398, %r398, 5;
	add.s32 	%r405, %r404, %r381;
	add.s32 	%r406, %r405, %r403;
	add.s32 	%r407, %r406, 1518500441;
	shf.l.wrap.b32 	%r408, %r389, %r389, 30;
	and.b32  	%r409, %r398, %r408;
	sub.s32 	%r410, -1518500250, %r397;
	and.b32  	%r411, %r399, %r410;
	or.b32  	%r412, %r409, %r411;
	shf.l.wrap.b32 	%r413, %r407, %r407, 5;
	add.s32 	%r414, %r413, %r390;
	add.s32 	%r415, %r414, %r412;
	add.s32 	%r416, %r415, %r51;
	add.s32 	%r417, %r416, 1518500249;
	shf.l.wrap.b32 	%r418, %r398, %r398, 30;
	and.b32  	%r419, %r407, %r418;
	sub.s32 	%r420, -1518500442, %r406;
	and.b32  	%r421, %r408, %r420;
	or.b32  	%r422, %r419, %r421;
	shf.l.wrap.b32 	%r423, %r417, %r417, 5;
	add.s32 	%r424, %r423, %r399;
	add.s32 	%r425, %r424, %r422;
	add.s32 	%r426, %r425, %r53;
	add.s32 	%r427, %r426, 1518500249;
	shf.l.wrap.b32 	%r428, %r407, %r407, 30;
	and.b32  	%r429, %r417, %r428;
	not.b32 	%r430, %r417;
	and.b32  	%r431, %r418, %r430;
	or.b32  	%r432, %r429, %r431;
	shf.l.wrap.b32 	%r433, %r427, %r427, 5;
	add.s32 	%r434, %r433, %r408;
	add.s32 	%r435, %r434, %r432;
	add.s32 	%r436, %r435, %r56;
	add.s32 	%r437, %r436, 1518500249;
	shf.l.wrap.b32 	%r438, %r417, %r417, 30;
	and.b32  	%r439, %r427, %r438;
	not.b32 	%r440, %r427;
	and.b32  	%r441, %r428, %r440;
	or.b32  	%r442, %r439, %r441;
	shf.l.wrap.b32 	%r443, %r437, %r437, 5;
	add.s32 	%r444, %r443, %r418;
	add.s32 	%r445, %r444, %r442;
	add.s32 	%r446, %r445, %r58;
	add.s32 	%r447, %r446, 1518500249;
	shf.l.wrap.b32 	%r448, %r427, %r427, 30;
	xor.b32  	%r449, %r448, %r438;
	xor.b32  	%r450, %r449, %r437;
	shf.l.wrap.b32 	%r451, %r447, %r447, 5;
	add.s32 	%r452, %r451, %r428;
	add.s32 	%r453, %r452, %r450;
	add.s32 	%r454, %r453, %r61;
	add.s32 	%r455, %r454, 1859775393;
	shf.l.wrap.b32 	%r456, %r437, %r437, 30;
	xor.b32  	%r457, %r456, %r448;
	xor.b32  	%r458, %r457, %r447;
	shf.l.wrap.b32 	%r459, %r455, %r455, 5;
	add.s32 	%r460, %r459, %r438;
	add.s32 	%r461, %r460, %r458;
	add.s32 	%r462, %r461, %r62;
	add.s32 	%r463, %r462, 1859775393;
	shf.l.wrap.b32 	%r464, %r447, %r447, 30;
	xor.b32  	%r465, %r464, %r456;
	xor.b32  	%r466, %r465, %r455;
	shf.l.wrap.b32 	%r467, %r463, %r463, 5;
	add.s32 	%r468, %r467, %r448;
	add.s32 	%r469, %r468, %r466;
	add.s32 	%r470, %r469, %r64;
	add.s32 	%r471, %r470, 1859775393;
	shf.l.wrap.b32 	%r472, %r455, %r455, 30;
	xor.b32  	%r473, %r472, %r464;
	xor.b32  	%r474, %r473, %r463;
	shf.l.wrap.b32 	%r475, %r471, %r471, 5;
	add.s32 	%r476, %r475, %r456;
	add.s32 	%r477, %r476, %r474;
	add.s32 	%r478, %r477, %r66;
	add.s32 	%r479, %r478, 1859775393;
	shf.l.wrap.b32 	%r480, %r463, %r463, 30;
	xor.b32  	%r481, %r480, %r472;
	xor.b32  	%r482, %r481, %r471;
	shf.l.wrap.b32 	%r483, %r479, %r479, 5;
	add.s32 	%r484, %r483, %r464;
	add.s32 	%r485, %r484, %r482;
	add.s32 	%r486, %r485, %r68;
	add.s32 	%r487, %r486, 1859775393;
	shf.l.wrap.b32 	%r488, %r471, %r471, 30;
	xor.b32  	%r489, %r488, %r480;
	xor.b32  	%r490, %r489, %r479;
	shf.l.wrap.b32 	%r491, %r487, %r487, 5;
	add.s32 	%r492, %r491, %r472;
	add.s32 	%r493, %r492, %r490;
	add.s32 	%r494, %r493, %r70;
	add.s32 	%r495, %r494, 1859775393;
	shf.l.wrap.b32 	%r496, %r479, %r479, 30;
	xor.b32  	%r497, %r496, %r488;
	xor.b32  	%r498, %r497, %r487;
	shf.l.wrap.b32 	%r499, %r495, %r495, 5;
	add.s32 	%r500, %r499, %r480;
	add.s32 	%r501, %r500, %r498;
	add.s32 	%r502, %r501, %r72;
	add.s32 	%r503, %r502, 1859775393;
	shf.l.wrap.b32 	%r504, %r487, %r487, 30;
	xor.b32  	%r505, %r504, %r496;
	xor.b32  	%r506, %r505, %r495;
	shf.l.wrap.b32 	%r507, %r503, %r503, 5;
	add.s32 	%r508, %r507, %r488;
	add.s32 	%r509, %r508, %r506;
	add.s32 	%r510, %r509, %r74;
	add.s32 	%r511, %r510, 1859775393;
	shf.l.wrap.b32 	%r512, %r495, %r495, 30;
	xor.b32  	%r513, %r512, %r504;
	xor.b32  	%r514, %r513, %r503;
	shf.l.wrap.b32 	%r515, %r511, %r511, 5;
	add.s32 	%r516, %r515, %r496;
	add.s32 	%r517, %r516, %r514;
	add.s32 	%r518, %r517, %r76;
	add.s32 	%r519, %r518, 1859775393;
	shf.l.wrap.b32 	%r520, %r503, %r503, 30;
	xor.b32  	%r521, %r520, %r512;
	xor.b32  	%r522, %r521, %r511;
	shf.l.wrap.b32 	%r523, %r519, %r519, 5;
	add.s32 	%r524, %r523, %r504;
	add.s32 	%r525, %r524, %r522;
	add.s32 	%r526, %r525, %r79;
	add.s32 	%r527, %r526, 1859775393;
	shf.l.wrap.b32 	%r528, %r511, %r511, 30;
	xor.b32  	%r529, %r528, %r520;
	xor.b32  	%r530, %r529, %r519;
	shf.l.wrap.b32 	%r531, %r527, %r527, 5;
	add.s32 	%r532, %r531, %r512;
	add.s32 	%r533, %r532, %r530;
	add.s32 	%r534, %r533, %r82;
	add.s32 	%r535, %r534, 1859775393;
	shf.l.wrap.b32 	%r536, %r519, %r519, 30;
	xor.b32  	%r537, %r536, %r528;
	xor.b32  	%r538, %r537, %r527;
	shf.l.wrap.b32 	%r539, %r535, %r535, 5;
	add.s32 	%r540, %r539, %r520;
	add.s32 	%r541, %r540, %r538;
	add.s32 	%r542, %r541, %r86;
	add.s32 	%r543, %r542, 1859775393;
	shf.l.wrap.b32 	%r544, %r527, %r527, 30;
	xor.b32  	%r545, %r544, %r536;
	xor.b32  	%r546, %r545, %r535;
	shf.l.wrap.b32 	%r547, %r543, %r543, 5;
	add.s32 	%r548, %r547, %r528;
	add.s32 	%r549, %r548, %r546;
	add.s32 	%r550, %r549, %r90;
	add.s32 	%r551, %r550, 1859775393;
	shf.l.wrap.b32 	%r552, %r535, %r535, 30;
	xor.b32  	%r553, %r552, %r544;
	xor.b32  	%r554, %r553, %r543;
	shf.l.wrap.b32 	%r555, %r551, %r551, 5;
	add.s32 	%r556, %r555, %r536;
	add.s32 	%r557, %r556, %r554;
	add.s32 	%r558, %r557, %r94;
	add.s32 	%r559, %r558, 1859775393;
	shf.l.wrap.b32 	%r560, %r543, %r543, 30;
	xor.b32  	%r561, %r560, %r552;
	xor.b32  	%r562, %r561, %r551;
	shf.l.wrap.b32 	%r563, %r559, %r559, 5;
	add.s32 	%r564, %r563, %r544;
	add.s32 	%r565, %r564, %r562;
	add.s32 	%r566, %r565, %r98;
	add.s32 	%r567, %r566, 1859775393;
	shf.l.wrap.b32 	%r568, %r551, %r551, 30;
	xor.b32  	%r569, %r568, %r560;
	xor.b32  	%r570, %r569, %r559;
	shf.l.wrap.b32 	%r571, %r567, %r567, 5;
	add.s32 	%r572, %r571, %r552;
	add.s32 	%r573, %r572, %r570;
	add.s32 	%r574, %r573, %r102;
	add.s32 	%r575, %r574, 1859775393;
	shf.l.wrap.b32 	%r576, %r559, %r559, 30;
	xor.b32  	%r577, %r576, %r568;
	xor.b32  	%r578, %r577, %r567;
	shf.l.wrap.b32 	%r579, %r575, %r575, 5;
	add.s32 	%r580, %r579, %r560;
	add.s32 	%r581, %r580, %r578;
	add.s32 	%r582, %r581, %r106;
	add.s32 	%r583, %r582, 1859775393;
	shf.l.wrap.b32 	%r584, %r567, %r567, 30;
	xor.b32  	%r585, %r584, %r576;
	xor.b32  	%r586, %r585, %r575;
	shf.l.wrap.b32 	%r587, %r583, %r583, 5;
	add.s32 	%r588, %r587, %r568;
	add.s32 	%r589, %r588, %r586;
	add.s32 	%r590, %r589, %r110;
	add.s32 	%r591, %r590, 1859775393;
	shf.l.wrap.b32 	%r592, %r575, %r575, 30;
	xor.b32  	%r593, %r592, %r584;
	xor.b32  	%r594, %r593, %r583;
	shf.l.wrap.b32 	%r595, %r591, %r591, 5;
	add.s32 	%r596, %r595, %r576;
	add.s32 	%r597, %r596, %r594;
	add.s32 	%r598, %r597, %r114;
	add.s32 	%r599, %r598, 1859775393;
	shf.l.wrap.b32 	%r600, %r583, %r583, 30;
	xor.b32  	%r601, %r600, %r592;
	xor.b32  	%r602, %r601, %r591;
	shf.l.wrap.b32 	%r603, %r599, %r599, 5;
	add.s32 	%r604, %r603, %r584;
	add.s32 	%r605, %r604, %r602;
	add.s32 	%r606, %r605, %r118;
	add.s32 	%r607, %r606, 1859775393;
	shf.l.wrap.b32 	%r608, %r591, %r591, 30;
	or.b32  	%r609, %r608, %r600;
	and.b32  	%r610, %r599, %r609;
	and.b32  	%r611, %r608, %r600;
	or.b32  	%r612, %r610, %r611;
	shf.l.wrap.b32 	%r613, %r607, %r607, 5;
	add.s32 	%r614, %r613, %r592;
	add.s32 	%r615, %r614, %r612;
	add.s32 	%r616, %r615, %r122;
	add.s32 	%r617, %r616, -1894007588;
	shf.l.wrap.b32 	%r618, %r599, %r599, 30;
	or.b32  	%r619, %r618, %r608;
	and.b32  	%r620, %r607, %r619;
	and.b32  	%r621, %r618, %r608;
	or.b32  	%r622, %r620, %r621;
	shf.l.wrap.b32 	%r623, %r617, %r617, 5;
	add.s32 	%r624, %r623, %r600;
	add.s32 	%r625, %r624, %r622;
	add.s32 	%r626, %r625, %r126;
	add.s32 	%r627, %r626, -1894007588;
	shf.l.wrap.b32 	%r628, %r607, %r607, 30;
	or.b32  	%r629, %r628, %r618;
	and.b32  	%r630, %r617, %r629;
	and.b32  	%r631, %r628, %r618;
	or.b32  	%r632, %r630, %r631;
	shf.l.wrap.b32 	%r633, %r627, %r627, 5;
	add.s32 	%r634, %r633, %r608;
	add.s32 	%r635, %r634, %r632;
	add.s32 	%r636, %r635, %r130;
	add.s32 	%r637, %r636, -1894007588;
	shf.l.wrap.b32 	%r638, %r617, %r617, 30;
	or.b32  	%r639, %r638, %r628;
	and.b32  	%r640, %r627, %r639;
	and.b32  	%r641, %r638, %r628;
	or.b32  	%r642, %r640, %r641;
	shf.l.wrap.b32 	%r643, %r637, %r637, 5;
	add.s32 	%r644, %r643, %r618;
	add.s32 	%r645, %r644, %r642;
	add.s32 	%r646, %r645, %r134;
	add.s32 	%r647, %r646, -1894007588;
	shf.l.wrap.b32 	%r648, %r627, %r627, 30;
	or.b32  	%r649, %r648, %r638;
	and.b32  	%r650, %r637, %r649;
	and.b32  	%r651, %r648, %r638;
	or.b32  	%r652, %r650, %r651;
	shf.l.wrap.b32 	%r653, %r647, %r647, 5;
	add.s32 	%r654, %r653, %r628;
	add.s32 	%r655, %r654, %r652;
	add.s32 	%r656, %r655, %r138;
	add.s32 	%r657, %r656, -1894007588;
	shf.l.wrap.b32 	%r658, %r637, %r637, 30;
	or.b32  	%r659, %r658, %r648;
	and.b32  	%r660, %r647, %r659;
	and.b32  	%r661, %r658, %r648;
	or.b32  	%r662, %r660, %r661;
	shf.l.wrap.b32 	%r663, %r657, %r657, 5;
	add.s32 	%r664, %r663, %r638;
	add.s32 	%r665, %r664, %r662;
	add.s32 	%r666, %r665, %r142;
	add.s32 	%r667, %r666, -1894007588;
	shf.l.wrap.b32 	%r668, %r647, %r647, 30;
	or.b32  	%r669, %r668, %r658;
	and.b32  	%r670, %r657, %r669;
	and.b32  	%r671, %r668, %r658;
	or.b32  	%r672, %r670, %r671;
	shf.l.wrap.b32 	%r673, %r667, %r667, 5;
	add.s32 	%r674, %r673, %r648;
	add.s32 	%r675, %r674, %r672;
	add.s32 	%r676, %r675, %r146;
	add.s32 	%r677, %r676, -1894007588;
	shf.l.wrap.b32 	%r678, %r657, %r657, 30;
	or.b32  	%r679, %r678, %r668;
	and.b32  	%r680, %r667, %r679;
	and.b32  	%r681, %r678, %r668;
	or.b32  	%r682, %r680, %r681;
	shf.l.wrap.b32 	%r683, %r677, %r677, 5;
	add.s32 	%r684, %r683, %r658;
	add.s32 	%r685, %r684, %r682;
	add.s32 	%r686, %r685, %r150;
	add.s32 	%r687, %r686, -1894007588;
	shf.l.wrap.b32 	%r688, %r667, %r667, 30;
	or.b32  	%r689, %r688, %r678;
	and.b32  	%r690, %r677, %r689;
	and.b32  	%r691, %r688, %r678;
	or.b32  	%r692, %r690, %r691;
	shf.l.wrap.b32 	%r693, %r687, %r687, 5;
	add.s32 	%r694, %r693, %r668;
	add.s32 	%r695, %r694, %r692;
	add.s32 	%r696, %r695, %r154;
	add.s32 	%r697, %r696, -1894007588;
	shf.l.wrap.b32 	%r698, %r677, %r677, 30;
	or.b32  	%r699, %r698, %r688;
	and.b32  	%r700, %r687, %r699;
	and.b32  	%r701, %r698, %r688;
	or.b32  	%r702, %r700, %r701;
	shf.l.wrap.b32 	%r703, %r697, %r697, 5;
	add.s32 	%r704, %r703, %r678;
	add.s32 	%r705, %r704, %r702;
	add.s32 	%r706, %r705, %r158;
	add.s32 	%r707, %r706, -1894007588;
	shf.l.wrap.b32 	%r708, %r687, %r687, 30;
	or.b32  	%r709, %r708, %r698;
	and.b32  	%r710, %r697, %r709;
	and.b32  	%r711, %r708, %r698;
	or.b32  	%r712, %r710, %r711;
	shf.l.wrap.b32 	%r713, %r707, %r707, 5;
	add.s32 	%r714, %r713, %r688;
	add.s32 	%r715, %r714, %r712;
	add.s32 	%r716, %r715, %r162;
	add.s32 	%r717, %r716, -1894007588;
	shf.l.wrap.b32 	%r718, %r697, %r697, 30;
	or.b32  	%r719, %r718, %r708;
	and.b32  	%r720, %r707, %r719;
	and.b32  	%r721, %r718, %r708;
	or.b32  	%r722, %r720, %r721;
	shf.l.wrap.b32 	%r723, %r717, %r717, 5;
	add.s32 	%r724, %r723, %r698;
	add.s32 	%r725, %r724, %r722;
	add.s32 	%r726, %r725, %r166;
	add.s32 	%r727, %r726, -1894007588;
	shf.l.wrap.b32 	%r728, %r707, %r707, 30;
	or.b32  	%r729, %r728, %r718;
	and.b32  	%r730, %r717, %r729;
	and.b32  	%r731, %r728, %r718;
	or.b32  	%r732, %r730, %r731;
	shf.l.wrap.b32 	%r733, %r727, %r727, 5;
	add.s32 	%r734, %r733, %r708;
	add.s32 	%r735, %r734, %r732;
	add.s32 	%r736, %r735, %r170;
	add.s32 	%r737, %r736, -1894007588;
	shf.l.wrap.b32 	%r738, %r717, %r717, 30;
	or.b32  	%r739, %r738, %r728;
	and.b32  	%r740, %r727, %r739;
	and.b32  	%r741, %r738, %r728;
	or.b32  	%r742, %r740, %r741;
	shf.l.wrap.b32 	%r743, %r737, %r737, 5;
	add.s32 	%r744, %r743, %r718;
	add.s32 	%r745, %r744, %r742;
	add.s32 	%r746, %r745, %r174;
	add.s32 	%r747, %r746, -1894007588;
	shf.l.wrap.b32 	%r748, %r727, %r727, 30;
	or.b32  	%r749, %r748, %r738;
	and.b32  	%r750, %r737, %r749;
	and.b32  	%r751, %r748, %r738;
	or.b32  	%r752, %r750, %r751;
	shf.l.wrap.b32 	%r753, %r747, %r747, 5;
	add.s32 	%r754, %r753, %r728;
	add.s32 	%r755, %r754, %r752;
	add.s32 	%r756, %r755, %r178;
	add.s32 	%r757, %r756, -1894007588;
	shf.l.wrap.b32 	%r758, %r737, %r737, 30;
	or.b32  	%r759, %r758, %r748;
	and.b32  	%r760, %r747, %r759;
	and.b32  	%r761, %r758, %r748;
	or.b32  	%r762, %r760, %r761;
	shf.l.wrap.b32 	%r763, %r757, %r757, 5;
	add.s32 	%r764, %r763, %r738;
	add.s32 	%r765, %r764, %r762;
	add.s32 	%r766, %r765, %r182;
	add.s32 	%r767, %r766, -1894007588;
	shf.l.wrap.b32 	%r768, %r747, %r747, 30;
	or.b32  	%r769, %r768, %r758;
	and.b32  	%r770, %r757, %r769;
	and.b32  	%r771, %r768, %r758;
	or.b32  	%r772, %r770, %r771;
	shf.l.wrap.b32 	%r773, %r767, %r767, 5;
	add.s32 	%r774, %r773, %r748;
	add.s32 	%r775, %r774, %r772;
	add.s32 	%r776, %r775, %r186;
	add.s32 	%r777, %r776, -1894007588;
	shf.l.wrap.b32 	%r778, %r757, %r757, 30;
	or.b32  	%r779, %r778, %r768;
	and.b32  	%r780, %r767, %r779;
	and.b32  	%r781, %r778, %r768;
	or.b32  	%r782, %r780, %r781;
	shf.l.wrap.b32 	%r783, %r777, %r777, 5;
	add.s32 	%r784, %r783, %r758;
	add.s32 	%r785, %r784, %r782;
	add.s32 	%r786, %r785, %r190;
	add.s32 	%r787, %r786, -1894007588;
	shf.l.wrap.b32 	%r788, %r767, %r767, 30;
	or.b32  	%r789, %r788, %r778;
	and.b32  	%r790, %r777, %r789;
	and.b32  	%r791, %r788, %r778;
	or.b32  	%r792, %r790, %r791;
	shf.l.wrap.b32 	%r793, %r787, %r787, 5;
	add.s32 	%r794, %r793, %r768;
	add.s32 	%r795, %r794, %r792;
	add.s32 	%r796, %r795, %r194;
	add.s32 	%r797, %r796, -1894007588;
	shf.l.wrap.b32 	%r798, %r777, %r777, 30;
	or.b32  	%r799, %r798, %r788;
	and.b32  	%r800, %r787, %r799;
	and.b32  	%r801, %r798, %r788;
	or.b32  	%r802, %r800, %r801;
	shf.l.wrap.b32 	%r803, %r797, %r797, 5;
	add.s32 	%r804, %r803, %r778;
	add.s32 	%r805, %r804, %r802;
	add.s32 	%r806, %r805, %r198;
	add.s32 	%r807, %r806, -1894007588;
	shf.l.wrap.b32 	%r808, %r787, %r787, 30;
	xor.b32  	%r809, %r808, %r798;
	xor.b32  	%r810, %r809, %r797;
	shf.l.wrap.b32 	%r811, %r807, %r807, 5;
	add.s32 	%r812, %r811, %r788;
	add.s32 	%r813, %r812, %r810;
	add.s32 	%r814, %r813, %r202;
	add.s32 	%r815, %r814, -899497514;
	shf.l.wrap.b32 	%r816, %r797, %r797, 30;
	xor.b32  	%r817, %r816, %r808;
	xor.b32  	%r818, %r817, %r807;
	shf.l.wrap.b32 	%r819, %r815, %r815, 5;
	add.s32 	%r820, %r819, %r798;
	add.s32 	%r821, %r820, %r818;
	add.s32 	%r822, %r821, %r206;
	add.s32 	%r823, %r822, -899497514;
	shf.l.wrap.b32 	%r824, %r807, %r807, 30;
	xor.b32  	%r825, %r824, %r816;
	xor.b32  	%r826, %r825, %r815;
	shf.l.wrap.b32 	%r827, %r823, %r823, 5;
	add.s32 	%r828, %r827, %r808;
	add.s32 	%r829, %r828, %r826;
	add.s32 	%r830, %r829, %r210;
	add.s32 	%r831, %r830, -899497514;
	shf.l.wrap.b32 	%r832, %r815, %r815, 30;
	xor.b32  	%r833, %r832, %r824;
	xor.b32  	%r834, %r833, %r823;
	shf.l.wrap.b32 	%r835, %r831, %r831, 5;
	add.s32 	%r836, %r835, %r816;
	add.s32 	%r837, %r836, %r834;
	add.s32 	%r838, %r837, %r214;
	add.s32 	%r839, %r838, -899497514;
	shf.l.wrap.b32 	%r840, %r823, %r823, 30;
	xor.b32  	%r841, %r840, %r832;
	xor.b32  	%r842, %r841, %r831;
	shf.l.wrap.b32 	%r843, %r839, %r839, 5;
	add.s32 	%r844, %r843, %r824;
	add.s32 	%r845, %r844, %r842;
	add.s32 	%r846, %r845, %r218;
	add.s32 	%r847, %r846, -899497514;
	shf.l.wrap.b32 	%r848, %r831, %r831, 30;
	xor.b32  	%r849, %r848, %r840;
	xor.b32  	%r850, %r849, %r839;
	shf.l.wrap.b32 	%r851, %r847, %r847, 5;
	add.s32 	%r852, %r851, %r832;
	add.s32 	%r853, %r852, %r850;
	add.s32 	%r854, %r853, %r222;
	add.s32 	%r855, %r854, -899497514;
	shf.l.wrap.b32 	%r856, %r839, %r839, 30;
	xor.b32  	%r857, %r856, %r848;
	xor.b32  	%r858, %r857, %r847;
	shf.l.wrap.b32 	%r859, %r855, %r855, 5;
	add.s32 	%r860, %r859, %r840;
	add.s32 	%r861, %r860, %r858;
	add.s32 	%r862, %r861, %r226;
	add.s32 	%r863, %r862, -899497514;
	shf.l.wrap.b32 	%r864, %r847, %r847, 30;
	xor.b32  	%r865, %r864, %r856;
	xor.b32  	%r866, %r865, %r855;
	shf.l.wrap.b32 	%r867, %r863, %r863, 5;
	add.s32 	%r868, %r867, %r848;
	add.s32 	%r869, %r868, %r866;
	add.s32 	%r870, %r869, %r230;
	add.s32 	%r871, %r870, -899497514;
	shf.l.wrap.b32 	%r872, %r855, %r855, 30;
	xor.b32  	%r873, %r872, %r864;
	xor.b32  	%r874, %r873, %r863;
	shf.l.wrap.b32 	%r875, %r871, %r871, 5;
	add.s32 	%r876, %r875, %r856;
	add.s32 	%r877, %r876, %r874;
	add.s32 	%r878, %r877, %r234;
	add.s32 	%r879, %r878, -899497514;
	shf.l.wrap.b32 	%r880, %r863, %r863, 30;
	xor.b32  	%r881, %r880, %r872;
	xor.b32  	%r882, %r881, %r871;
	shf.l.wrap.b32 	%r883, %r879, %r879, 5;
	add.s32 	%r884, %r883, %r864;
	add.s32 	%r885, %r884, %r882;
	add.s32 	%r886, %r885, %r238;
	add.s32 	%r887, %r886, -899497514;
	shf.l.wrap.b32 	%r888, %r871, %r871, 30;
	xor.b32  	%r889, %r888, %r880;
	xor.b32  	%r890, %r889, %r879;
	shf.l.wrap.b32 	%r891, %r887, %r887, 5;
	add.s32 	%r892, %r891, %r872;
	add.s32 	%r893, %r892, %r890;
	add.s32 	%r894, %r893, %r242;
	add.s32 	%r895, %r894, -899497514;
	shf.l.wrap.b32 	%r896, %r879, %r879, 30;
	xor.b32  	%r897, %r896, %r888;
	xor.b32  	%r898, %r897, %r887;
	shf.l.wrap.b32 	%r899, %r895, %r895, 5;
	add.s32 	%r900, %r899, %r880;
	add.s32 	%r901, %r900, %r898;
	add.s32 	%r902, %r901, %r246;
	add.s32 	%r903, %r902, -899497514;
	shf.l.wrap.b32 	%r904, %r887, %r887, 30;
	xor.b32  	%r905, %r904, %r896;
	xor.b32  	%r906, %r905, %r895;
	shf.l.wrap.b32 	%r907, %r903, %r903, 5;
	add.s32 	%r908, %r907, %r888;
	add.s32 	%r909, %r908, %r906;
	add.s32 	%r910, %r909, %r250;
	add.s32 	%r911, %r910, -899497514;
	shf.l.wrap.b32 	%r912, %r895, %r895, 30;
	xor.b32  	%r913, %r912, %r904;
	xor.b32  	%r914, %r913, %r903;
	shf.l.wrap.b32 	%r915, %r911, %r911, 5;
	add.s32 	%r916, %r915, %r896;
	add.s32 	%r917, %r916, %r914;
	add.s32 	%r918, %r917, %r254;
	add.s32 	%r919, %r918, -899497514;
	shf.l.wrap.b32 	%r920, %r903, %r903, 30;
	xor.b32  	%r921, %r920, %r912;
	xor.b32  	%r922, %r921, %r911;
	shf.l.wrap.b32 	%r923, %r919, %r919, 5;
	add.s32 	%r924, %r923, %r904;
	add.s32 	%r925, %r924, %r922;
	add.s32 	%r926, %r925, %r258;
	add.s32 	%r927, %r926, -899497514;
	shf.l.wrap.b32 	%r928, %r911, %r911, 30;
	xor.b32  	%r929, %r928, %r920;
	xor.b32  	%r930, %r929, %r919;
	shf.l.wrap.b32 	%r931, %r927, %r927, 5;
	add.s32 	%r932, %r931, %r912;
	add.s32 	%r933, %r932, %r930;
	add.s32 	%r934, %r933, %r262;
	add.s32 	%r935, %r934, -899497514;
	shf.l.wrap.b32 	%r936, %r919, %r919, 30;
	xor.b32  	%r937, %r936, %r928;
	xor.b32  	%r938, %r937, %r927;
	shf.l.wrap.b32 	%r939, %r935, %r935, 5;
	add.s32 	%r940, %r939, %r920;
	add.s32 	%r941, %r940, %r938;
	add.s32 	%r942, %r941, %r266;
	add.s32 	%r943, %r942, -899497514;
	shf.l.wrap.b32 	%r944, %r927, %r927, 30;
	xor.b32  	%r945, %r944, %r936;
	xor.b32  	%r946, %r945, %r935;
	shf.l.wrap.b32 	%r947, %r943, %r943, 5;
	add.s32 	%r948, %r947, %r928;
	add.s32 	%r949, %r948, %r946;
	add.s32 	%r950, %r949, %r270;
	add.s32 	%r3, %r950, -899497514;
	shf.l.wrap.b32 	%r4, %r935, %r935, 30;
	xor.b32  	%r951, %r4, %r944;
	xor.b32  	%r952, %r951, %r943;
	shf.l.wrap.b32 	%r953, %r3, %r3, 5;
	add.s32 	%r954, %r953, %r936;
	add.s32 	%r955, %r954, %r952;
	add.s32 	%r956, %r955, %r274;
	add.s32 	%r5, %r956, -899497514;
	shf.l.wrap.b32 	%r6, %r943, %r943, 30;
	xor.b32  	%r957, %r6, %r4;
	xor.b32  	%r958, %r957, %r3;
	shf.l.wrap.b32 	%r959, %r5, %r5, 5;
	add.s32 	%r960, %r959, %r944;
	add.s32 	%r961, %r960, %r958;
	add.s32 	%r962, %r961, %r278;
	add.s32 	%r963, %r962, 833086679;
	ld.const.u32 	%r964, [d_target_const];
	setp.ne.s32 	%p3, %r963, %r964;
	@%p3 bra 	$L__BB0_5;
	add.s32 	%r965, %r4, -1009589776;
	add.s32 	%r966, %r6, 271733878;
	shf.l.wrap.b32 	%r967, %r3, %r3, 30;
	add.s32 	%r968, %r967, -1732584194;
	add.s32 	%r969, %r5, -271733879;
	ld.const.u32 	%r970, [d_target_const+4];
	setp.ne.s32 	%p4, %r969, %r970;
	ld.const.u32 	%r971, [d_target_const+8];
	setp.ne.s32 	%p5, %r968, %r971;
	or.pred  	%p6, %p4, %p5;
	ld.const.u32 	%r973, [d_target_const+12];
	setp.ne.s32 	%p7, %r966, %r973;
	or.pred  	%p8, %p6, %p7;
	ld.const.u32 	%r975, [d_target_const+16];
	setp.ne.s32 	%p9, %r965, %r975;
	or.pred  	%p10, %p8, %p9;
	@%p10 bra 	$L__BB0_5;
	atom.global.min.s32 	%r977, [%rd1], %r2;
$L__BB0_5:
	ret;

}


// ===== COMPILED SASS (sm_100) =====

	.target	sm_100

	.elftype	@"ET_EXEC"


//--------------------- .note.nv.tkinfo           --------------------------
	.section	.note.nv.tkinfo,"",@"SHT_NOTE"
	.sectionflags	@"SHF_NOTE_NV_TKINFO"
	.tkinfo
        /*0018*/ 	.word	0x00000002
        /*0030*/ 	.string	""
        /*0030*/ 	.string	"ptxas"
        /*0030*/ 	.string	"Cuda compilation tools, release 13.0, V13.0.88"
        /*0030*/ 	.string	"Build cuda_13.0.r13.0/compiler.36424714_0"
        /*0030*/ 	.string	"-arch sm_100 -m 64 "



//--------------------- .note.nv.cuinfo           --------------------------
	.section	.note.nv.cuinfo,"",@"SHT_NOTE"
	.sectionflags	@"SHF_NOTE_NV_CUINFO"
        /*0018*/ 	.short	0x0002
        /*001a*/ 	.short	0x0064
        /*001c*/ 	.short	0x0082
	.zero		2


//--------------------- .nv.info                  --------------------------
	.section	.nv.info,"",@"SHT_CUDA_INFO"
	.align	4


	//----- nvinfo : EIATTR_REGCOUNT
	.align		4
        /*0000*/ 	.byte	0x04, 0x2f
        /*0002*/ 	.short	(.L_3 - .L_2)
	.align		4
.L_2:
        /*0004*/ 	.word	index@(_Z10pow_kerneljjPi)
        /*0008*/ 	.word	0x0000001c


	//----- nvinfo : EIATTR_FRAME_SIZE
	.align		4
.L_3:
        /*000c*/ 	.byte	0x04, 0x11
        /*000e*/ 	.short	(.L_5 - .L_4)
	.align		4
.L_4:
        /*0010*/ 	.word	index@(_Z10pow_kerneljjPi)
        /*0014*/ 	.word	0x00000000


	//----- nvinfo : EIATTR_MIN_STACK_SIZE
	.align		4
.L_5:
        /*0018*/ 	.byte	0x04, 0x12
        /*001a*/ 	.short	(.L_7 - .L_6)
	.align		4
.L_6:
        /*001c*/ 	.word	index@(_Z10pow_kerneljjPi)
        /*0020*/ 	.word	0x00000000
.L_7:


//--------------------- .nv.compat                --------------------------
	.section	.nv.compat,"",@"SHT_CUDA_COMPAT_INFO"
	.align	4
        /*0000*/ 	.byte	0x02, 0x09, 0x00, 0x00, 0x02, 0x02, 0x01, 0x00, 0x02, 0x05, 0x05, 0x00, 0x03, 0x07, 0x01, 0x01
        /*0010*/ 	.byte	0x02, 0x03, 0x00, 0x00, 0x02, 0x06, 0x01, 0x00, 0x04, 0x0b, 0x08, 0x00, 0x09, 0x00, 0x00, 0x00
        /*0020*/ 	.byte	0x00, 0x00, 0x00, 0x00


//--------------------- .nv.info._Z10pow_kerneljjPi --------------------------
	.section	.nv.info._Z10pow_kerneljjPi,"",@"SHT_CUDA_INFO"
	.sectionflags	@""
	.align	4


	//----- nvinfo : EIATTR_CUDA_API_VERSION
	.align		4
        /*0000*/ 	.byte	0x04, 0x37
        /*0002*/ 	.short	(.L_9 - .L_8)
.L_8:
        /*0004*/ 	.word	0x00000082


	//----- nvinfo : EIATTR_KPARAM_INFO
	.align		4
.L_9:
        /*0008*/ 	.byte	0x04, 0x17
        /*000a*/ 	.short	(.L_11 - .L_10)
.L_10:
        /*000c*/ 	.word	0x00000000
        /*0010*/ 	.short	0x0002
        /*0012*/ 	.short	0x0008
        /*0014*/ 	.byte	0x00, 0xf5, 0x21, 0x00


	//----- nvinfo : EIATTR_KPARAM_INFO
	.align		4
.L_11:
        /*0018*/ 	.byte	0x04, 0x17
        /*001a*/ 	.short	(.L_13 - .L_12)
.L_12:
        /*001c*/ 	.word	0x00000000
        /*0020*/ 	.short	0x0001
        /*0022*/ 	.short	0x0004
        /*0024*/ 	.byte	0x00, 0xf0, 0x11, 0x00


	//----- nvinfo : EIATTR_KPARAM_INFO
	.align		4
.L_13:
        /*0028*/ 	.byte	0x04, 0x17
        /*002a*/ 	.short	(.L_15 - .L_14)
.L_14:
        /*002c*/ 	.word	0x00000000
        /*0030*/ 	.short	0x0000
        /*0032*/ 	.short	0x0000
        /*0034*/ 	.byte	0x00, 0xf0, 0x11, 0x00


	//----- nvinfo : EIATTR_SPARSE_MMA_MASK
	.align		4
.L_15:
        /*0038*/ 	.byte	0x03, 0x50
        /*003a*/ 	.short	0x0000


	//----- nvinfo : EIATTR_MAXREG_COUNT
	.align		4
        /*003c*/ 	.byte	0x03, 0x1b
        /*003e*/ 	.short	0x00ff


	//----- nvinfo : EIATTR_MERCURY_ISA_VERSION
	.align		4
        /*0040*/ 	.byte	0x03, 0x5f
        /*0042*/ 	.short	0x0101


	//----- nvinfo : EIATTR_INT_WARP_WIDE_INSTR_OFFSETS
	.align		4
        /*0044*/ 	.byte	0x04, 0x31
        /*0046*/ 	.short	(.L_17 - .L_16)


	//   ....[0]....
.L_16:
        /*0048*/ 	.word	0x00002930


	//   ....[1]....
        /*004c*/ 	.word	0x00002940


	//----- nvinfo : EIATTR_VRC_CTA_INIT_COUNT
	.align		4
.L_17:
        /*0050*/ 	.byte	0x02, 0x4a
	.zero		1
	.zero		1


	//----- nvinfo : EIATTR_EXIT_INSTR_OFFSETS
	.align		4
        /*0054*/ 	.byte	0x04, 0x1c
        /*0056*/ 	.short	(.L_19 - .L_18)


	//   ....[0]....
.L_18:
        /*0058*/ 	.word	0x00000070


	//   ....[1]....
        /*005c*/ 	.word	0x000000c0


	//   ....[2]....
        /*0060*/ 	.word	0x00002840


	//   ....[3]....
        /*0064*/ 	.word	0x00002900


	//   ....[4]....
        /*0068*/ 	.word	0x00002990


	//----- nvinfo : EIATTR_CBANK_PARAM_SIZE
	.align		4
.L_19:
        /*006c*/ 	.byte	0x03, 0x19
        /*006e*/ 	.short	0x0010


	//----- nvinfo : EIATTR_PARAM_CBANK
	.align		4
        /*0070*/ 	.byte	0x04, 0x0a
        /*0072*/ 	.short	(.L_21 - .L_20)
	.align		4
.L_20:
        /*0074*/ 	.word	index@(.nv.constant0._Z10pow_kerneljjPi)
        /*0078*/ 	.short	0x0380
        /*007a*/ 	.short	0x0010


	//----- nvinfo : EIATTR_SW_WAR
	.align		4
.L_21:
        /*007c*/ 	.byte	0x04, 0x36
        /*007e*/ 	.short	(.L_23 - .L_22)
.L_22:
        /*0080*/ 	.word	0x00000008
.L_23:


//--------------------- .nv.callgraph             --------------------------
	.section	.nv.callgraph,"",@"SHT_CUDA_CALLGRAPH"
	.align	4
	.sectionentsize	8
	.align		4
        /*0000*/ 	.word	0x00000000
	.align		4
        /*0004*/ 	.word	0xffffffff
	.align		4
        /*0008*/ 	.word	0x00000000
	.align		4
        /*000c*/ 	.word	0xfffffffe
	.align		4
        /*0010*/ 	.word	0x00000000
	.align		4
        /*0014*/ 	.word	0xfffffffd
	.align		4
        /*0018*/ 	.word	0x00000000
	.align		4
        /*001c*/ 	.word	0xfffffffc


//--------------------- .nv.constant3             --------------------------
	.section	.nv.constant3,"a",@progbits
	.align	4
.nv.constant3:
	.type		d_salt_const,@object
	.size		d_salt_const,(d_target_const - d_salt_const)
d_salt_const:
	.zero		16
	.type		d_target_const,@object
	.size		d_target_const,(.L_1 - d_target_const)
d_target_const:
	.zero		20
.L_1:


//--------------------- .text._Z10pow_kerneljjPi  --------------------------
	.section	.text._Z10pow_kerneljjPi,"ax",@progbits
	.align	128
        .global         _Z10pow_kerneljjPi
        .type           _Z10pow_kerneljjPi,@function
        .size           _Z10pow_kerneljjPi,(.L_x_1 - _Z10pow_kerneljjPi)
        .other          _Z10pow_kerneljjPi,@"STO_CUDA_ENTRY STV_DEFAULT"
_Z10pow_kerneljjPi:
.text._Z10pow_kerneljjPi:
[----:B------:R-:W-:Y:S01]  /*0000*/  LDC R1, c[0x0][0x37c] ;  /* 0x0000df00ff017b82 */ /* 0x000fe20000000800 */
[----:B------:R-:W0:Y:S07]  /*0010*/  S2R R3, SR_TID.X ;  /* 0x0000000000037919 */ /* 0x000e2e0000002100 */
[----:B------:R-:W0:Y:S01]  /*0020*/  S2UR UR4, SR_CTAID.X ;  /* 0x00000000000479c3 */ /* 0x000e220000002500 */
[----:B------:R-:W1:Y:S07]  /*0030*/  LDCU UR5, c[0x0][0x384] ;  /* 0x00007080ff0577ac */ /* 0x000e6e0008000800 */
[----:B------:R-:W0:Y:S02]  /*0040*/  LDC R0, c[0x0][0x360] ;  /* 0x0000d800ff007b82 */ /* 0x000e240000000800 */
[----:B0-----:R-:W-:-:S05]  /*0050*/  IMAD R0, R0, UR4, R3 ;  /* 0x0000000400007c24 */ /* 0x001fca000f8e0203 */
[----:B-1----:R-:W-:-:S13]  /*0060*/  ISETP.GE.U32.AND P0, PT, R0, UR5, PT ;  /* 0x0000000500007c0c */ /* 0x002fda000bf06070 */
[----:B------:R-:W-:Y:S05]  /*0070*/  @P0 EXIT ;  /* 0x000000000000094d */ /* 0x000fea0003800000 */
[----:B------:R-:W0:Y:S01]  /*0080*/  LDC.64 R2, c[0x0][0x388] ;  /* 0x0000e200ff027b82 */ /* 0x000e220000000a00 */
[----:B------:R-:W0:Y:S02]  /*0090*/  LDCU.64 UR16, c[0x0][0x358] ;  /* 0x00006b00ff1077ac */ /* 0x000e240008000a00 */
[----:B0-----:R-:W2:Y:S02]  /*00a0*/  LDG.E R2, desc[UR16][R2.64] ;  /* 0x0000001002027981 */ /* 0x001ea4000c1e1900 */
[----:B--2---:R-:W-:-:S13]  /*00b0*/  ISETP.NE.AND P0, PT, R2, 0x7fffffff, PT ;  /* 0x7fffffff0200780c */ /* 0x004fda0003f05270 */
[----:B------:R-:W-:Y:S05]  /*00c0*/  @P0 EXIT ;  /* 0x000000000000094d */ /* 0x000fea0003800000 */
[----:B------:R-:W0:Y:S01]  /*00d0*/  LDCU.U8 UR4, c[0x3][0x1] ;  /* 0x00c00020ff0477ac */ /* 0x000e220008000000 */
[----:B------:R-:W0:Y:S01]  /*00e0*/  LDCU.128 UR20, c[0x3][URZ] ;  /* 0x00c00000ff1477ac */ /* 0x000e220008000c00 */
[----:B------:R-:W1:Y:S01]  /*00f0*/  LDCU.U8 UR5, c[0x3][0x5] ;  /* 0x00c000a0ff0577ac */ /* 0x000e620008000000 */
[----:B------:R-:W2:Y:S01]  /*0100*/  LDCU.U8 UR9, c[0x3][0x2] ;  /* 0x00c00040ff0977ac */ /* 0x000ea20008000000 */
[----:B------:R-:W3:Y:S01]  /*0110*/  LDCU.U8 UR6, c[0x3][0x9] ;  /* 0x00c00120ff0677ac */ /* 0x000ee20008000000 */
[----:B------:R-:W4:Y:S01]  /*0120*/  LDCU.U8 UR11, c[0x3][0x6] ;  /* 0x00c000c0ff0b77ac */ /* 0x000f220008000000 */
[----:B0-----:R-:W-:Y:S01]  /*0130*/  ULEA UR8, UR20, UR4, 0x8 ;  /* 0x0000000414087291 */ /* 0x001fe2000f8e40ff */
[----:B------:R-:W0:Y:S01]  /*0140*/  LDCU.U8 UR4, c[0x3][0x3] ;  /* 0x00c00060ff0477ac */ /* 0x000e220008000000 */
[----:B-1----:R-:W-:Y:S01]  /*0150*/  ULEA UR10, UR21, UR5, 0x8 ;  /* 0x00000005150a7291 */ /* 0x002fe2000f8e40ff */
[----:B------:R-:W1:Y:S01]  /*0160*/  LDCU.U8 UR5, c[0x3][0x7] ;  /* 0x00c000e0ff0577ac */ /* 0x000e620008000000 */
[----:B------:R-:W5:Y:S01]  /*0170*/  LDCU.U8 UR7, c[0x3][0xd] ;  /* 0x00c001a0ff0777ac */ /* 0x000f620008000000 */
[----:B------:R-:W5:Y:S01]  /*0180*/  LDCU.U8 UR12, c[0x3][0xa] ;  /* 0x00c00140ff0c77ac */ /* 0x000f620008000000 */
[----:B------:R-:W5:Y:S01]  /*0190*/  LDCU.U8 UR13, c[0x3][0xe] ;  /* 0x00c001c0ff0d77ac */ /* 0x000f620008000000 */
[----:B--2---:R-:W-:-:S02]  /*01a0*/  USHF.L.U32 UR9, UR9, 0x8, URZ ;  /* 0x0000000809097899 */ /* 0x004fc400080006ff */
[----:B------:R-:W-:Y:S02]  /*01b0*/  USHF.L.U32 UR8, UR8, 0x10, URZ ;  /* 0x0000001008087899 */ /* 0x000fe400080006ff */
[----:B---3--:R-:W-:Y:S01]  /*01c0*/  ULEA UR15, UR22, UR6, 0x8 ;  /* 0x00000006160f7291 */ /* 0x008fe2000f8e40ff */
[----:B------:R-:W2:Y:S01]  /*01d0*/  LDCU.U8 UR6, c[0x3][0xb] ;  /* 0x00c00160ff0677ac */ /* 0x000ea20008000000 */
[----:B----4-:R-:W-:Y:S02]  /*01e0*/  USHF.L.U32 UR11, UR11, 0x8, URZ ;  /* 0x000000080b0b7899 */ /* 0x010fe400080006ff */
[----:B------:R-:W-:Y:S02]  /*01f0*/  USHF.L.U32 UR10, UR10, 0x10, URZ ;  /* 0x000000100a0a7899 */ /* 0x000fe400080006ff */
[----:B0-----:R-:W-:Y:S02]  /*0200*/  ULOP3.LUT UR4, UR4, UR8, UR9, 0xfe, !UPT ;  /* 0x0000000804047292 */ /* 0x001fe4000f8efe09 */
[----:B-1----:R-:W-:-:S02]  /*0210*/  ULOP3.LUT UR5, UR5, UR10, UR11, 0xfe, !UPT ;  /* 0x0000000a05057292 */ /* 0x002fc4000f8efe0b */
[----:B------:R-:W-:Y:S02]  /*0220*/  UIADD3 UR11, UPT, UPT, UR4, -0x604b674d, URZ ;  /* 0x9fb498b3040b7890 */ /* 0x000fe4000fffe0ff */
[----:B-----5:R-:W-:Y:S01]  /*0230*/  ULEA UR18, UR23, UR7, 0x8 ;  /* 0x0000000717127291 */ /* 0x020fe2000f8e40ff */
[----:B------:R-:W0:Y:S01]  /*0240*/  LDCU.U8 UR7, c[0x3][0xf] ;  /* 0x00c001e0ff0777ac */ /* 0x000e220008000000 */
[----:B------:R-:W-:Y:S02]  /*0250*/  USHF.L.U32 UR9, UR12, 0x8, URZ ;  /* 0x000000080c097899 */ /* 0x000fe400080006ff */
[----:B------:R-:W-:Y:S02]  /*0260*/  USHF.L.U32 UR10, UR13, 0x8, URZ ;  /* 0x000000080d0a7899 */ /* 0x000fe400080006ff */
[----:B------:R-:W-:Y:S02]  /*0270*/  UIADD3 UR14, UPT, UPT, -UR4, 0x604b674c, URZ ;  /* 0x604b674c040e7890 */ /* 0x000fe4000fffe1ff */
[----:B------:R-:W-:-:S02]  /*0280*/  ULEA.HI UR12, UR11, UR5, UR11, 0x5 ;  /* 0x000000050b0c7291 */ /* 0x000fc4000f8f280b */
[----:B------:R-:W-:Y:S02]  /*0290*/  ULOP3.LUT UR13, UR11, 0x59d148c0, URZ, 0xc0, !UPT ;  /* 0x59d148c00b0d7892 */ /* 0x000fe4000f8ec0ff */
[----:B------:R-:W-:Y:S02]  /*02a0*/  USHF.L.U32 UR8, UR15, 0x10, URZ ;  /* 0x000000100f087899 */ /* 0x000fe400080006ff */
[----:B------:R-:W-:Y:S02]  /*02b0*/  UIADD3 UR12, UPT, UPT, UR12, 0x66b0cd0d, URZ ;  /* 0x66b0cd0d0c0c7890 */ /* 0x000fe4000fffe0ff */
[----:B------:R-:W-:Y:S01]  /*02c0*/  ULOP3.LUT UR13, UR13, 0x7bf36ae2, UR14, 0xf8, !UPT ;  /* 0x7bf36ae20d0d7892 */ /* 0x000fe2000f8ef80e */
[----:B------:R-:W1:Y:S01]  /*02d0*/  LDCU UR19, c[0x0][0x380] ;  /* 0x00007000ff1377ac */ /* 0x000e620008000800 */
[----:B--2---:R-:W-:Y:S02]  /*02e0*/  ULOP3.LUT UR6, UR6, UR8, UR9, 0xfe, !UPT ;  /* 0x0000000806067292 */ /* 0x004fe4000f8efe09 */
[----:B------:R-:W-:-:S02]  /*02f0*/  USHF.L.W.U32.HI UR11, UR11, 0x1e, UR11 ;  /* 0x0000001e0b0b7899 */ /* 0x000fc40008010e0b */
[----:B------:R-:W-:Y:S02]  /*0300*/  ULEA.HI UR13, UR12, UR13, UR12, 0x5 ;  /* 0x0000000d0c0d7291 */ /* 0x000fe4000f8f280c */
[----:B------:R-:W-:Y:S02]  /*0310*/  USHF.L.U32 UR8, UR18, 0x10, URZ ;  /* 0x0000001012087899 */ /* 0x000fe400080006ff */
[----:B------:R-:W-:Y:S02]  /*0320*/  ULOP3.LUT UR9, UR12, 0x59d148c0, UR11, 0xac, !UPT ;  /* 0x59d148c00c097892 */ /* 0x000fe4000f8eac0b */
[----:B------:R-:W-:Y:S02]  /*0330*/  UIADD3 UR13, UPT, UPT, UR13, -0xcc2a969, UR6 ;  /* 0xf33d56970d0d7890 */ /* 0x000fe4000fffe006 */
[----:B0-----:R-:W-:Y:S02]  /*0340*/  ULOP3.LUT UR7, UR7, UR8, UR10, 0xfe, !UPT ;  /* 0x0000000807077292 */ /* 0x001fe4000f8efe0a */
[----:B------:R-:W-:Y:S01]  /*0350*/  USHF.L.W.U32.HI UR12, UR12, 0x1e, UR12 ;  /* 0x0000001e0c0c7899 */ /* 0x000fe20008010e0c */
[----:B-1----:R-:W-:Y:S01]  /*0360*/  VIADD R0, R0, UR19 ;  /* 0x0000001300007c36 */ /* 0x002fe20008000000 */
[----:B------:R-:W-:-:S02]  /*0370*/  ULEA.HI UR9, UR13, UR9, UR13, 0x5 ;  /* 0x000000090d097291 */ /* 0x000fc4000f8f280d */
[----:B------:R-:W-:Y:S02]  /*0380*/  ULOP3.LUT UR8, UR11, UR13, UR12, 0xb8, !UPT ;  /* 0x0000000d0b087292 */ /* 0x000fe4000f8eb80c */
[----:B------:R-:W-:Y:S01]  /*0390*/  UIADD3 UR9, UPT, UPT, UR9, -0x298a1b85, UR7 ;  /* 0xd675e47b09097890 */ /* 0x000fe2000fffe007 */
[----:B------:R-:W-:Y:S01]  /*03a0*/  PRMT R2, R0, 0x123, RZ ;  /* 0x0000012300027816 */ /* 0x000fe200000000ff */
[----:B------:R-:W-:Y:S02]  /*03b0*/  USHF.L.W.U32.HI UR13, UR13, 0x1e, UR13 ;  /* 0x0000001e0d0d7899 */ /* 0x000fe40008010e0d */
[----:B------:R-:W-:Y:S02]  /*03c0*/  ULEA.HI UR8, UR9, UR8, UR9, 0x5 ;  /* 0x0000000809087291 */ /* 0x000fe4000f8f2809 */
[----:B------:R-:W-:Y:S02]  /*03d0*/  ULOP3.LUT UR4, UR6, UR4, URZ, 0x3c, !UPT ;  /* 0x0000000406047292 */ /* 0x000fe4000f8e3cff */
[----:B------:R-:W-:-:S02]  /*03e0*/  ULOP3.LUT UR5, UR7, UR5, URZ, 0x3c, !UPT ;  /* 0x0000000507057292 */ /* 0x000fc4000f8e3cff */
[----:B------:R-:W-:Y:S01]  /*03f0*/  IMAD.U32 R3, RZ, RZ, UR8 ;  /* 0x00000008ff037e24 */ /* 0x000fe2000f8e00ff */
[----:B------:R-:W-:Y:S02]  /*0400*/  ULOP3.LUT UR8, UR12, UR9, UR13, 0xb8, !UPT ;  /* 0x000000090c087292 */ /* 0x000fe4000f8eb80d */
[----:B------:R-:W-:Y:S02]  /*0410*/  USHF.L.W.U32.HI UR9, UR9, 0x1e, UR9 ;  /* 0x0000001e09097899 */ /* 0x000fe40008010e09 */
[----:B------:R-:W-:Y:S01]  /*0420*/  IADD3 R3, PT, PT, R3, -0x4bac3da7, R2 ;  /* 0xb453c25903037810 */ /* 0x000fe20007ffe002 */
[----:B------:R-:W-:Y:S02]  /*0430*/  USHF.L.W.U32.HI UR4, UR4, 0x1, UR4 ;  /* 0x0000000104047899 */ /* 0x000fe40008010e04 */
[----:B------:R-:W-:Y:S01]  /*0440*/  USHF.L.W.U32.HI UR5, UR5, 0x1, UR5 ;  /* 0x0000000105057899 */ /* 0x000fe20008010e05 */
[C-C-:B------:R-:W-:Y:S01]  /*0450*/  LEA.HI R4, R3.reuse, UR11, R3.reuse, 0x5 ;  /* 0x0000000b03047c11 */ /* 0x140fe2000f8f2803 */
[----:B------:R-:W-:Y:S01]  /*0460*/  IMAD.U32 R6, RZ, RZ, UR9 ;  /* 0x00000009ff067e24 */ /* 0x000fe2000f8e00ff */
[----:B------:R-:W-:Y:S01]  /*0470*/  SHF.L.W.U32.HI R8, R3, 0x1e, R3 ;  /* 0x0000001e03087819 */ /* 0x000fe20000010e03 */
[----:B------:R-:W-:-:S02]  /*0480*/  ULOP3.LUT UR7, UR4, UR7, URZ, 0x3c, !UPT ;  /* 0x0000000704077292 */ /* 0x000fc4000f8e3cff */
[----:B------:R-:W-:Y:S01]  /*0490*/  VIADD R4, R4, UR8 ;  /* 0x0000000804047c36 */ /* 0x000fe20008000000 */
[----:B------:R-:W-:Y:S01]  /*04a0*/  LOP3.LUT R6, R3, UR13, R6, 0xac, !PT ;  /* 0x0000000d03067c12 */ /* 0x000fe2000f8eac06 */
[----:B------:R-:W-:Y:S02]  /*04b0*/  USHF.L.W.U32.HI UR7, UR7, 0x1, UR7 ;  /* 0x0000000107077899 */ /* 0x000fe40008010e07 */
[----:B------:R-:W-:-:S04]  /*04c0*/  VIADD R5, R4, 0x5a827999 ;  /* 0x5a82799904057836 */ /* 0x000fc80000000000 */
[----:B------:R-:W-:Y:S01]  /*04d0*/  IMAD.U32 R22, RZ, RZ, UR7 ;  /* 0x00000007ff167e24 */ /* 0x000fe2000f8e00ff */
[C-C-:B------:R-:W-:Y:S02]  /*04e0*/  LEA.HI R7, R5.reuse, UR12, R5.reuse, 0x5 ;  /* 0x0000000c05077c11 */ /* 0x140fe4000f8f2805 */
[----:B------:R-:W-:-:S03]  /*04f0*/  SHF.L.W.U32.HI R10, R5, 0x1e, R5 ;  /* 0x0000001e050a7819 */ /* 0x000fc60000010e05 */
[----:B------:R-:W-:Y:S01]  /*0500*/  IMAD.IADD R6, R6, 0x1, R7 ;  /* 0x0000000106067824 */ /* 0x000fe200078e0207 */
[----:B------:R-:W-:Y:S02]  /*0510*/  IADD3 R7, PT, PT, -R4, -0x5a82799a, RZ ;  /* 0xa57d866604077810 */ /* 0x000fe40007ffe1ff */
[----:B------:R-:W-:Y:S01]  /*0520*/  LOP3.LUT R4, R5, R8, RZ, 0xc0, !PT ;  /* 0x0000000805047212 */ /* 0x000fe200078ec0ff */
[C---:B------:R-:W-:Y:S01]  /*0530*/  VIADD R3, R6.reuse, 0xda827999 ;  /* 0xda82799906037836 */ /* 0x040fe20000000000 */
[----:B------:R-:W-:Y:S02]  /*0540*/  IADD3 R6, PT, PT, -R6, 0x257d8666, RZ ;  /* 0x257d866606067810 */ /* 0x000fe40007ffe1ff */
[----:B------:R-:W-:Y:S02]  /*0550*/  LOP3.LUT R4, R4, UR9, R7, 0xf8, !PT ;  /* 0x0000000904047c12 */ /* 0x000fe4000f8ef807 */
[C-C-:B------:R-:W-:Y:S02]  /*0560*/  LEA.HI R7, R3.reuse, UR13, R3.reuse, 0x5 ;  /* 0x0000000d03077c11 */ /* 0x140fe4000f8f2803 */
[----:B------:R-:W-:-:S03]  /*0570*/  SHF.L.W.U32.HI R12, R3, 0x1e, R3 ;  /* 0x0000001e030c7819 */ /* 0x000fc60000010e03 */
[----:B------:R-:W-:Y:S01]  /*0580*/  IMAD.IADD R4, R4, 0x1, R7 ;  /* 0x0000000104047824 */ /* 0x000fe200078e0207 */
[----:B------:R-:W-:-:S03]  /*0590*/  LOP3.LUT R7, R3, R10, RZ, 0xc0, !PT ;  /* 0x0000000a03077212 */ /* 0x000fc600078ec0ff */
[C---:B------:R-:W-:Y:S01]  /*05a0*/  VIADD R5, R4.reuse, 0x5a827999 ;  /* 0x5a82799904057836 */ /* 0x040fe20000000000 */
[----:B------:R-:W-:Y:S02]  /*05b0*/  LOP3.LUT R6, R7, R8, R6, 0xf8, !PT ;  /* 0x0000000807067212 */ /* 0x000fe400078ef806 */
[----:B------:R-:W-:Y:S02]  /*05c0*/  IADD3 R4, PT, PT, -R4, -0x5a82799a, RZ ;  /* 0xa57d866604047810 */ /* 0x000fe40007ffe1ff */
[----:B------:R-:W-:-:S05]  /*05d0*/  LEA.HI R7, R5, UR9, R5, 0x5 ;  /* 0x0000000905077c11 */ /* 0x000fca000f8f2805 */
[----:B------:R-:W-:Y:S01]  /*05e0*/  IMAD.IADD R6, R6, 0x1, R7 ;  /* 0x0000000106067824 */ /* 0x000fe200078e0207 */
[----:B------:R-:W-:-:S03]  /*05f0*/  LOP3.LUT R7, R5, R12, RZ, 0xc0, !PT ;  /* 0x0000000c05077212 */ /* 0x000fc600078ec0ff */
[C---:B------:R-:W-:Y:S01]  /*0600*/  VIADD R3, R6.reuse, 0x5a827999 ;  /* 0x5a82799906037836 */ /* 0x040fe20000000000 */
[----:B------:R-:W-:Y:S02]  /*0610*/  LOP3.LUT R4, R7, R10, R4, 0xf8, !PT ;  /* 0x0000000a07047212 */ /* 0x000fe400078ef804 */
[----:B------:R-:W-:Y:S02]  /*0620*/  IADD3 R6, PT, PT, -R6, -0x5a82799a, RZ ;  /* 0xa57d866606067810 */ /* 0x000fe40007ffe1ff */
[----:B------:R-:W-:Y:S02]  /*0630*/  LEA.HI R7, R3, R8, R3, 0x5 ;  /* 0x0000000803077211 */ /* 0x000fe400078f2803 */
[----:B------:R-:W-:-:S03]  /*0640*/  SHF.L.W.U32.HI R8, R5, 0x1e, R5 ;  /* 0x0000001e05087819 */ /* 0x000fc60000010e05 */
        /* <DEDUP_REMOVED lines=39> */
[----:B------:R-:W-:Y:S02]  /*08c0*/  SHF.L.W.U32.HI R4, R5, 0x1e, R5 ;  /* 0x0000001e05047819 */ /* 0x000fe40000010e05 */
[C-C-:B------:R-:W-:Y:S02]  /*08d0*/  LEA.HI R8, R3.reuse, R8, R3.reuse, 0x5 ;  /* 0x0000000803087211 */ /* 0x140fe400078f2803 */
[----:B------:R-:W-:Y:S02]  /*08e0*/  IADD3 R6, PT, PT, -R6, -0x5a82799a, RZ ;  /* 0xa57d866606067810 */ /* 0x000fe40007ffe1ff */
[----:B------:R-:W-:Y:S01]  /*08f0*/  LOP3.LUT R9, R3, R4, RZ, 0xc0, !PT ;  /* 0x0000000403097212 */ /* 0x000fe200078ec0ff */
[----:B------:R-:W-:Y:S01]  /*0900*/  IMAD.IADD R7, R7, 0x1, R8 ;  /* 0x0000000107077824 */ /* 0x000fe200078e0208 */
[----:B------:R-:W-:-:S02]  /*0910*/  SHF.L.W.U32.HI R8, R3, 0x1e, R3 ;  /* 0x0000001e03087819 */ /* 0x000fc40000010e03 */
[----:B------:R-:W-:Y:S01]  /*0920*/  LOP3.LUT R6, R9, R12, R6, 0xf8, !PT ;  /* 0x0000000c09067212 */ /* 0x000fe200078ef806 */
[----:B------:R-:W-:-:S05]  /*0930*/  VIADD R5, R7, 0x5a827a59 ;  /* 0x5a827a5907057836 */ /* 0x000fca0000000000 */
[C---:B------:R-:W-:Y:S02]  /*0940*/  LEA.HI R9, R5.reuse, R10, R5, 0x5 ;  /* 0x0000000a05097211 */ /* 0x040fe400078f2805 */
[----:B------:R-:W-:Y:S02]  /*0950*/  LOP3.LUT R3, R5, R8, RZ, 0xc0, !PT ;  /* 0x0000000805037212 */ /* 0x000fe400078ec0ff */
[----:B------:R-:W-:Y:S02]  /*0960*/  IADD3 R6, PT, PT, R9, UR4, R6 ;  /* 0x0000000409067c10 */ /* 0x000fe4000fffe006 */
[----:B------:R-:W-:-:S03]  /*0970*/  IADD3 R9, PT, PT, -R7, -0x5a827a5a, RZ ;  /* 0xa57d85a607097810 */ /* 0x000fc60007ffe1ff */
[----:B------:R-:W-:Y:S01]  /*0980*/  VIADD R7, R6, 0x5a827999 ;  /* 0x5a82799906077836 */ /* 0x000fe20000000000 */
[----:B------:R-:W-:Y:S01]  /*0990*/  LOP3.LUT R3, R3, R4, R9, 0xf8, !PT ;  /* 0x0000000403037212 */ /* 0x000fe200078ef809 */
[----:B------:R-:W-:Y:S01]  /*09a0*/  IMAD.U32 R9, RZ, RZ, UR6 ;  /* 0x00000006ff097e24 */ /* 0x000fe2000f8e00ff */
[----:B------:R-:W-:Y:S02]  /*09b0*/  SHF.L.W.U32.HI R6, R5, 0x1e, R5 ;  /* 0x0000001e05067819 */ /* 0x000fe40000010e05 */
[----:B------:R-:W-:Y:S02]  /*09c0*/  LEA.HI R12, R7, R12, R7, 0x5 ;  /* 0x0000000c070c7211 */ /* 0x000fe400078f2807 */
[----:B------:R-:W-:Y:S02]  /*09d0*/  LOP3.LUT R16, R2, 0xc0, R9, 0x96, !PT ;  /* 0x000000c002107812 */ /* 0x000fe400078e9609 */
[----:B------:R-:W-:Y:S02]  /*09e0*/  IADD3 R12, PT, PT, R12, UR5, R3 ;  /* 0x000000050c0c7c10 */ /* 0x000fe4000fffe003 */
[----:B------:R-:W-:Y:S01]  /*09f0*/  LOP3.LUT R3, R2, UR6, RZ, 0x3c, !PT ;  /* 0x0000000602037c12 */ /* 0x000fe2000f8e3cff */
[----:B------:R-:W-:Y:S01]  /*0a00*/  ULOP3.LUT UR6, URZ, UR7, URZ, 0x33, !UPT ;  /* 0x00000007ff067292 */ /* 0x000fe2000f8e33ff */
[----:B------:R-:W-:Y:S01]  /*0a10*/  LOP3.LUT R10, R8, R7, R6, 0xb8, !PT ;  /* 0x00000007080a7212 */ /* 0x000fe200078eb806 */
[----:B------:R-:W-:Y:S01]  /*0a20*/  VIADD R9, R12, 0x5a827999 ;  /* 0x5a8279990c097836 */ /* 0x000fe20000000000 */
[----:B------:R-:W-:Y:S01]  /*0a30*/  SHF.L.W.U32.HI R13, R3, 0x1, R16 ;  /* 0x00000001030d7819 */ /* 0x000fe20000010e10 */
[----:B------:R-:W-:Y:S01]  /*0a40*/  USHF.L.W.U32.HI UR6, UR6, 0x1, UR7 ;  /* 0x0000000106067899 */ /* 0x000fe20008010e07 */
[----:B------:R-:W-:-:S02]  /*0a50*/  LOP3.LUT R2, R2, UR5, RZ, 0x3c, !PT ;  /* 0x0000000502027c12 */ /* 0x000fc4000f8e3cff */
[C-C-:B------:R-:W-:Y:S01]  /*0a60*/  LEA.HI R4, R9.reuse, R4, R9.reuse, 0x5 ;  /* 0x0000000409047211 */ /* 0x140fe200078f2809 */
[----:B------:R-:W-:Y:S01]  /*0a70*/  ULOP3.LUT UR8, UR5, UR6, URZ, 0x3c, !UPT ;  /* 0x0000000605087292 */ /* 0x000fe2000f8e3cff */
[----:B------:R-:W-:Y:S02]  /*0a80*/  SHF.L.W.U32.HI R12, R9, 0x1e, R9 ;  /* 0x0000001e090c7819 */ /* 0x000fe40000010e09 */
[----:B------:R-:W-:Y:S01]  /*0a90*/  IADD3 R4, PT, PT, R13, R4, R10 ;  /* 0x000000040d047210 */ /* 0x000fe20007ffe00a */
[----:B------:R-:W-:Y:S01]  /*0aa0*/  USHF.L.W.U32.HI UR8, UR8, 0x1, UR8 ;  /* 0x0000000108087899 */ /* 0x000fe20008010e08 */
[----:B------:R-:W-:Y:S02]  /*0ab0*/  SHF.L.W.U32.HI R10, R7, 0x1e, R7 ;  /* 0x0000001e070a7819 */ /* 0x000fe40000010e07 */
[----:B------:R-:W-:Y:S01]  /*0ac0*/  SHF.L.W.U32.HI R16, R3, 0x2, R16 ;  /* 0x0000000203107819 */ /* 0x000fe20000010e10 */
[----:B------:R-:W-:Y:S01]  /*0ad0*/  VIADD R7, R4, 0x5a827999 ;  /* 0x5a82799904077836 */ /* 0x000fe20000000000 */
[----:B------:R-:W-:-:S04]  /*0ae0*/  LOP3.LUT R4, R6, R9, R10, 0xb8, !PT ;  /* 0x0000000906047212 */ /* 0x000fc800078eb80a */
[----:B------:R-:W-:-:S04]  /*0af0*/  LEA.HI R5, R7, R8, R7, 0x5 ;  /* 0x0000000807057211 */ /* 0x000fc800078f2807 */
[----:B------:R-:W-:Y:S02]  /*0b00*/  IADD3 R4, PT, PT, R5, UR7, R4 ;  /* 0x0000000705047c10 */ /* 0x000fe4000fffe004 */
[----:B------:R-:W-:-:S03]  /*0b10*/  LOP3.LUT R5, RZ, R2, RZ, 0x33, !PT ;  /* 0x00000002ff057212 */ /* 0x000fc600078e33ff */
[----:B------:R-:W-:Y:S01]  /*0b20*/  VIADD R9, R4, 0x5a827999 ;  /* 0x5a82799904097836 */ /* 0x000fe20000000000 */
[----:B------:R-:W-:Y:S02]  /*0b30*/  SHF.L.W.U32.HI R8, R5, 0x1, R2 ;  /* 0x0000000105087819 */ /* 0x000fe40000010e02 */
[----:B------:R-:W-:Y:S02]  /*0b40*/  LOP3.LUT R5, R7, R12, R10, 0x96, !PT ;  /* 0x0000000c07057212 */ /* 0x000fe400078e960a */
[----:B------:R-:W-:Y:S02]  /*0b50*/  LEA.HI R6, R9, R6, R9, 0x5 ;  /* 0x0000000609067211 */ /* 0x000fe400078f2809 */
[----:B------:R-:W-:Y:S02]  /*0b60*/  SHF.L.W.U32.HI R2, R7, 0x1e, R7 ;  /* 0x0000001e07027819 */ /* 0x000fe40000010e07 */
[----:B------:R-:W-:Y:S02]  /*0b70*/  IADD3 R5, PT, PT, R8, R6, R5 ;  /* 0x0000000608057210 */ /* 0x000fe40007ffe005 */
[----:B------:R-:W-:-:S02]  /*0b80*/  LOP3.LUT R3, R9, R2, R12, 0x96, !PT ;  /* 0x0000000209037212 */ /* 0x000fc400078e960c */
[----:B------:R-:W-:Y:S01]  /*0b90*/  SHF.L.W.U32.HI R4, R9, 0x1e, R9 ;  /* 0x0000001e09047819 */ /* 0x000fe20000010e09 */
[----:B------:R-:W-:Y:S01]  /*0ba0*/  VIADD R5, R5, 0x6ed9eba1 ;  /* 0x6ed9eba105057836 */ /* 0x000fe20000000000 */
[----:B------:R-:W-:-:S04]  /*0bb0*/  LOP3.LUT R7, R16, UR4, RZ, 0x3c, !PT ;  /* 0x0000000410077c12 */ /* 0x000fc8000f8e3cff */
[----:B------:R-:W-:Y:S02]  /*0bc0*/  LEA.HI R10, R5, R10, R5, 0x5 ;  /* 0x0000000a050a7211 */ /* 0x000fe400078f2805 */
[----:B------:R-:W-:Y:S02]  /*0bd0*/  SHF.L.W.U32.HI R7, R7, 0x1, R7 ;  /* 0x0000000107077819 */ /* 0x000fe40000010e07 */
[----:B------:R-:W-:Y:S02]  /*0be0*/  IADD3 R3, PT, PT, R16, R10, R3 ;  /* 0x0000000a10037210 */ /* 0x000fe40007ffe003 */
[----:B------:R-:W-:-:S03]  /*0bf0*/  SHF.L.W.U32.HI R10, R5, 0x1e, R5 ;  /* 0x0000001e050a7819 */ /* 0x000fc60000010e05 */
[----:B------:R-:W-:Y:S01]  /*0c00*/  VIADD R9, R3, 0x6ed9eba1 ;  /* 0x6ed9eba103097836 */ /* 0x000fe20000000000 */
[----:B------:R-:W-:-:S04]  /*0c10*/  LOP3.LUT R3, R5, R4, R2, 0x96, !PT ;  /* 0x0000000405037212 */ /* 0x000fc800078e9602 */
[----:B------:R-:W-:-:S04]  /*0c20*/  LEA.HI R12, R9, R12, R9, 0x5 ;  /* 0x0000000c090c7211 */ /* 0x000fc800078f2809 */
[----:B------:R-:W-:Y:S02]  /*0c30*/  IADD3 R12, PT, PT, R12, UR6, R3 ;  /* 0x000000060c0c7c10 */ /* 0x000fe4000fffe003 */
[----:B------:R-:W-:-:S03]  /*0c40*/  LOP3.LUT R3, R8, 0xc0, RZ, 0x3c, !PT ;  /* 0x000000c008037812 */ /* 0x000fc600078e3cff */
[----:B------:R-:W-:Y:S01]  /*0c50*/  VIADD R5, R12, 0x6ed9eba1 ;  /* 0x6ed9eba10c057836 */ /* 0x000fe20000000000 */
[----:B------:R-:W-:Y:S02]  /*0c60*/  SHF.L.W.U32.HI R6, R8, 0x1, R3 ;  /* 0x0000000108067819 */ /* 0x000fe40000010e03 */
[----:B------:R-:W-:Y:S02]  /*0c70*/  LOP3.LUT R3, R9, R10, R4, 0x96, !PT ;  /* 0x0000000a09037212 */ /* 0x000fe400078e9604 */
[----:B------:R-:W-:Y:S02]  /*0c80*/  LEA.HI R2, R5, R2, R5, 0x5 ;  /* 0x0000000205027211 */ /* 0x000fe400078f2805 */
[----:B------:R-:W-:Y:S02]  /*0c90*/  SHF.L.W.U32.HI R12, R9, 0x1e, R9 ;  /* 0x0000001e090c7819 */ /* 0x000fe40000010e09 */
[----:B------:R-:W-:-:S05]  /*0ca0*/  IADD3 R2, PT, PT, R6, R2, R3 ;  /* 0x0000000206027210 */ /* 0x000fca0007ffe003 */
[----:B------:R-:W-:Y:S01]  /*0cb0*/  VIADD R3, R2, 0x6ed9eba1 ;  /* 0x6ed9eba102037836 */ /* 0x000fe20000000000 */
[----:B------:R-:W-:-:S04]  /*0cc0*/  LOP3.LUT R2, R5, R12, R10, 0x96, !PT ;  /* 0x0000000c05027212 */ /* 0x000fc800078e960a */
[C-C-:B------:R-:W-:Y:S02]  /*0cd0*/  LEA.HI R4, R3.reuse, R4, R3.reuse, 0x5 ;  /* 0x0000000403047211 */ /* 0x140fe400078f2803 */
[----:B------:R-:W-:Y:S02]  /*0ce0*/  SHF.L.W.U32.HI R11, R3, 0x1e, R3 ;  /* 0x0000001e030b7819 */ /* 0x000fe40000010e03 */
[----:B------:R-:W-:Y:S02]  /*0cf0*/  IADD3 R2, PT, PT, R7, R4, R2 ;  /* 0x0000000407027210 */ /* 0x000fe40007ffe002 */
[----:B------:R-:W-:-:S03]  /*0d00*/  SHF.L.W.U32.HI R4, R5, 0x1e, R5 ;  /* 0x0000001e05047819 */ /* 0x000fc60000010e05 */
[----:B------:R-:W-:Y:S01]  /*0d10*/  VIADD R9, R2, 0x6ed9eba1 ;  /* 0x6ed9eba102097836 */ /* 0x000fe20000000000 */
[----:B------:R-:W-:-:S04]  /*0d20*/  LOP3.LUT R2, R3, R4, R12, 0x96, !PT ;  /* 0x0000000403027212 */ /* 0x000fc800078e960c */
[----:B------:R-:W-:-:S04]  /*0d30*/  LEA.HI R5, R9, R10, R9, 0x5 ;  /* 0x0000000a09057211 */ /* 0x000fc800078f2809 */
[----:B------:R-:W-:Y:S02]  /*0d40*/  IADD3 R2, PT, PT, R5, UR8, R2 ;  /* 0x0000000805027c10 */ /* 0x000fe4000fffe002 */
[----:B------:R-:W-:-:S03]  /*0d50*/  LOP3.LUT R5, R13, R6, RZ, 0x3c, !PT ;  /* 0x000000060d057212 */ /* 0x000fc600078e3cff */
[----:B------:R-:W-:Y:S01]  /*0d60*/  VIADD R10, R2, 0x6ed9eba1 ;  /* 0x6ed9eba1020a7836 */ /* 0x000fe20000000000 */
[----:B------:R-:W-:Y:S02]  /*0d70*/  SHF.L.W.U32.HI R5, R5, 0x1, R5 ;  /* 0x0000000105057819 */ /* 0x000fe40000010e05 */
[C---:B------:R-:W-:Y:S02]  /*0d80*/  LOP3.LUT R2, R9.reuse, R11, R4, 0x96, !PT ;  /* 0x0000000b09027212 */ /* 0x040fe400078e9604 */
[----:B------:R-:W-:Y:S02]  /*0d90*/  LEA.HI R12, R10, R12, R10, 0x5 ;  /* 0x0000000c0a0c7211 */ /* 0x000fe400078f280a */
[----:B------:R-:W-:Y:S02]  /*0da0*/  SHF.L.W.U32.HI R9, R9, 0x1e, R9 ;  /* 0x0000001e09097819 */ /* 0x000fe40000010e09 */
[----:B------:R-:W-:Y:S02]  /*0db0*/  IADD3 R12, PT, PT, R5, R12, R2 ;  /* 0x0000000c050c7210 */ /* 0x000fe40007ffe002 */
[----:B------:R-:W-:-:S02]  /*0dc0*/  LOP3.LUT R2, R7, UR7, RZ, 0x3c, !PT ;  /* 0x0000000707027c12 */ /* 0x000fc4000f8e3cff */
[----:B------:R-:W-:Y:S01]  /*0dd0*/  LOP3.LUT R3, R10, R9, R11, 0x96, !PT ;  /* 0x000000090a037212 */ /* 0x000fe200078e960b */
[----:B------:R-:W-:Y:S01]  /*0de0*/  VIADD R17, R12, 0x6ed9eba1 ;  /* 0x6ed9eba10c117836 */ /* 0x000fe20000000000 */
[----:B------:R-:W-:Y:S02]  /*0df0*/  SHF.L.W.U32.HI R2, R2, 0x1, R2 ;  /* 0x0000000102027819 */ /* 0x000fe40000010e02 */
[----:B------:R-:W-:Y:S02]  /*0e00*/  SHF.L.W.U32.HI R10, R10, 0x1e, R10 ;  /* 0x0000001e0a0a7819 */ /* 0x000fe40000010e0a */
[----:B------:R-:W-:Y:S02]  /*0e10*/  LEA.HI R4, R17, R4, R17, 0x5 ;  /* 0x0000000411047211 */ /* 0x000fe400078f2811 */
[----:B------:R-:W-:Y:S02]  /*0e20*/  LOP3.LUT R15, R16, 0xc0, R5, 0x96, !PT ;  /* 0x000000c0100f7812 */ /* 0x000fe400078e9605 */
[----:B------:R-:W-:-:S02]  /*0e30*/  IADD3 R4, PT, PT, R2, R4, R3 ;  /* 0x0000000402047210 */ /* 0x000fc40007ffe003 */
[----:B------:R-:W-:-:S03]  /*0e40*/  LOP3.LUT R3, R8, UR8, RZ, 0x3c, !PT ;  /* 0x0000000808037c12 */ /* 0x000fc6000f8e3cff */
[----:B------:R-:W-:Y:S01]  /*0e50*/  VIADD R12, R4, 0x6ed9eba1 ;  /* 0x6ed9eba1040c7836 */ /* 0x000fe20000000000 */
[----:B------:R-:W-:Y:S02]  /*0e60*/  SHF.L.W.U32.HI R3, R3, 0x1, R3 ;  /* 0x0000000103037819 */ /* 0x000fe40000010e03 */
[----:B------:R-:W-:Y:S02]  /*0e70*/  LOP3.LUT R4, R17, R10, R9, 0x96, !PT ;  /* 0x0000000a11047212 */ /* 0x000fe400078e9609 */
[----:B------:R-:W-:-:S04]  /*0e80*/  LEA.HI R11, R12, R11, R12, 0x5 ;  /* 0x0000000b0c0b7211 */ /* 0x000fc800078f280c */
[----:B------:R-:W-:Y:S02]  /*0e90*/  IADD3 R14, PT, PT, R3, R11, R4 ;  /* 0x0000000b030e7210 */ /* 0x000fe40007ffe004 */
[----:B------:R-:W-:Y:S02]  /*0ea0*/  LOP3.LUT R4, R16, R5, RZ, 0x3c, !PT ;  /* 0x0000000510047212 */ /* 0x000fe400078e3cff */
[----:B------:R-:W-:Y:S01]  /*0eb0*/  SHF.L.W.U32.HI R11, R17, 0x1e, R17 ;  /* 0x0000001e110b7819 */ /* 0x000fe20000010e11 */
[----:B------:R-:W-:Y:S01]  /*0ec0*/  VIADD R14, R14, 0x6ed9eba1 ;  /* 0x6ed9eba10e0e7836 */ /* 0x000fe20000000000 */
[----:B------:R-:W-:Y:S01]  /*0ed0*/  SHF.L.W.U32.HI R4, R4, 0x1, R15 ;  /* 0x0000000104047819 */ /* 0x000fe20000010e0f */
[----:B------:R-:W-:Y:S01]  /*0ee0*/  IMAD.U32 R17, RZ, RZ, UR4 ;  /* 0x00000004ff117e24 */ /* 0x000fe2000f8e00ff */
[----:B------:R-:W-:Y:S02]  /*0ef0*/  LOP3.LUT R15, R12, R11, R10, 0x96, !PT ;  /* 0x0000000b0c0f7212 */ /* 0x000fe400078e960a */
[----:B------:R-:W-:-:S02]  /*0f00*/  LEA.HI R9, R14, R9, R14, 0x5 ;  /* 0x000000090e097211 */ /* 0x000fc400078f280e */
[----:B------:R-:W-:Y:S02]  /*0f10*/  SHF.L.W.U32.HI R12, R12, 0x1e, R12 ;  /* 0x0000001e0c0c7819 */ /* 0x000fe40000010e0c */
[----:B------:R-:W-:Y:S02]  /*0f20*/  IADD3 R15, PT, PT, R4, R9, R15 ;  /* 0x00000009040f7210 */ /* 0x000fe40007ffe00f */
[----:B------:R-:W-:Y:S02]  /*0f30*/  LOP3.LUT R9, R17, UR6, R2, 0x96, !PT ;  /* 0x0000000611097c12 */ /* 0x000fe4000f8e9602 */
[----:B------:R-:W-:Y:S01]  /*0f40*/  LOP3.LUT R18, R14, R12, R11, 0x96, !PT ;  /* 0x0000000c0e127212 */ /* 0x000fe200078e960b */
[----:B------:R-:W-:Y:S01]  /*0f50*/  VIADD R15, R15, 0x6ed9eba1 ;  /* 0x6ed9eba10f0f7836 */ /* 0x000fe20000000000 */
[----:B------:R-:W-:-:S04]  /*0f60*/  SHF.L.W.U32.HI R9, R9, 0x1, R9 ;  /* 0x0000000109097819 */ /* 0x000fc80000010e09 */
[----:B------:R-:W-:Y:S02]  /*0f70*/  LEA.HI R17, R15, R10, R15, 0x5 ;  /* 0x0000000a0f117211 */ /* 0x000fe400078f280f */
[----:B------:R-:W-:Y:S02]  /*0f80*/  LOP3.LUT R10, R6, UR5, R3, 0x96, !PT ;  /* 0x00000005060a7c12 */ /* 0x000fe4000f8e9603 */
[----:B------:R-:W-:Y:S02]  /*0f90*/  IADD3 R18, PT, PT, R9, R17, R18 ;  /* 0x0000001109127210 */ /* 0x000fe40007ffe012 */
[----:B------:R-:W-:Y:S02]  /*0fa0*/  LOP3.LUT R19, R10, 0xc0, RZ, 0x3c, !PT ;  /* 0x000000c00a137812 */ /* 0x000fe400078e3cff */
[----:B------:R-:W-:Y:S01]  /*0fb0*/  SHF.L.W.U32.HI R17, R14, 0x1e, R14 ;  /* 0x0000001e0e117819 */ /* 0x000fe20000010e0e */
[----:B------:R-:W-:Y:S01]  /*0fc0*/  VIADD R18, R18, 0x6ed9eba1 ;  /* 0x6ed9eba112127836 */ /* 0x000fe20000000000 */
[----:B------:R-:W-:-:S02]  /*0fd0*/  SHF.L.W.U32.HI R10, R10, 0x1, R19 ;  /* 0x000000010a0a7819 */ /* 0x000fc40000010e13 */
[----:B------:R-:W-:Y:S02]  /*0fe0*/  LOP3.LUT R19, R15, R17, R12, 0x96, !PT ;  /* 0x000000110f137212 */ /* 0x000fe400078e960c */
[----:B------:R-:W-:Y:S02]  /*0ff0*/  LEA.HI R14, R18, R11, R18, 0x5 ;  /* 0x0000000b120e7211 */ /* 0x000fe400078f2812 */
[----:B------:R-:W-:Y:S02]  /*1000*/  LOP3.LUT R11, R13, R7, R4, 0x96, !PT ;  /* 0x000000070d0b7212 */ /* 0x000fe400078e9604 */
[----:B------:R-:W-:Y:S02]  /*1010*/  IADD3 R19, PT, PT, R10, R14, R19 ;  /* 0x0000000e0a137210 */ /* 0x000fe40007ffe013 */
[----:B------:R-:W-:Y:S01]  /*1020*/  LOP3.LUT R11, R11, UR4, RZ, 0x3c, !PT ;  /* 0x000000040b0b7c12 */ /* 0x000fe2000f8e3cff */
[----:B------:R-:W0:Y:S01]  /*1030*/  LDCU UR4, c[0x3][0x10] ;  /* 0x00c00200ff0477ac */ /* 0x000e220008000800 */
[----:B------:R-:W-:Y:S01]  /*1040*/  SHF.L.W.U32.HI R14, R15, 0x1e, R15 ;  /* 0x0000001e0f0e7819 */ /* 0x000fe20000010e0f */
[----:B------:R-:W-:Y:S01]  /*1050*/  VIADD R19, R19, 0x6ed9eba1 ;  /* 0x6ed9eba113137836 */ /* 0x000fe20000000000 */
[----:B------:R-:W-:-:S02]  /*1060*/  SHF.L.W.U32.HI R11, R11, 0x1, R11 ;  /* 0x000000010b0b7819 */ /* 0x000fc40000010e0b */
[----:B------:R-:W-:Y:S02]  /*1070*/  LOP3.LUT R20, R18, R14, R17, 0x96, !PT ;  /* 0x0000000e12147212 */ /* 0x000fe400078e9611 */
[----:B------:R-:W-:Y:S02]  /*1080*/  LEA.HI R15, R19, R12, R19, 0x5 ;  /* 0x0000000c130f7211 */ /* 0x000fe400078f2813 */
[----:B------:R-:W-:Y:S02]  /*1090*/  LOP3.LUT R12, R22, UR8, R9, 0x96, !PT ;  /* 0x00000008160c7c12 */ /* 0x000fe4000f8e9609 */
[----:B------:R-:W-:Y:S02]  /*10a0*/  IADD3 R20, PT, PT, R11, R15, R20 ;  /* 0x0000000f0b147210 */ /* 0x000fe40007ffe014 */
[----:B------:R-:W-:Y:S02]  /*10b0*/  LOP3.LUT R12, R12, UR5, RZ, 0x3c, !PT ;  /* 0x000000050c0c7c12 */ /* 0x000fe4000f8e3cff */
[----:B------:R-:W-:Y:S01]  /*10c0*/  SHF.L.W.U32.HI R15, R18, 0x1e, R18 ;  /* 0x0000001e120f7819 */ /* 0x000fe20000010e12 */
[----:B------:R-:W-:Y:S01]  /*10d0*/  VIADD R20, R20, 0x6ed9eba1 ;  /* 0x6ed9eba114147836 */ /* 0x000fe20000000000 */
[----:B------:R-:W-:-:S02]  /*10e0*/  SHF.L.W.U32.HI R12, R12, 0x1, R12 ;  /* 0x000000010c0c7819 */ /* 0x000fc40000010e0c */
[C---:B------:R-:W-:Y:S02]  /*10f0*/  LOP3.LUT R21, R19.reuse, R15, R14, 0x96, !PT ;  /* 0x0000000f13157212 */ /* 0x040fe400078e960e */
[----:B------:R-:W-:Y:S02]  /*1100*/  LEA.HI R17, R20, R17, R20, 0x5 ;  /* 0x0000001114117211 */ /* 0x000fe400078f2814 */
[----:B------:R-:W-:Y:S02]  /*1110*/  LOP3.LUT R18, R8, R5, R10, 0x96, !PT ;  /* 0x0000000508127212 */ /* 0x000fe400078e960a */
[----:B------:R-:W-:Y:S02]  /*1120*/  IADD3 R17, PT, PT, R12, R17, R21 ;  /* 0x000000110c117210 */ /* 0x000fe40007ffe015 */
[----:B------:R-:W-:Y:S02]  /*1130*/  LOP3.LUT R13, R18, R13, RZ, 0x3c, !PT ;  /* 0x0000000d120d7212 */ /* 0x000fe400078e3cff */
[----:B------:R-:W-:Y:S01]  /*1140*/  SHF.L.W.U32.HI R18, R19, 0x1e, R19 ;  /* 0x0000001e13127819 */ /* 0x000fe20000010e13 */
[----:B------:R-:W-:Y:S01]  /*1150*/  VIADD R19, R17, 0x6ed9eba1 ;  /* 0x6ed9eba111137836 */ /* 0x000fe20000000000 */
[----:B------:R-:W-:-:S02]  /*1160*/  SHF.L.W.U32.HI R13, R13, 0x1, R13 ;  /* 0x000000010d0d7819 */ /* 0x000fc40000010e0d */
[----:B------:R-:W-:Y:S02]  /*1170*/  LOP3.LUT R22, R20, R18, R15, 0x96, !PT ;  /* 0x0000001214167212 */ /* 0x000fe400078e960f */
[----:B------:R-:W-:Y:S02]  /*1180*/  LEA.HI R17, R19, R14, R19, 0x5 ;  /* 0x0000000e13117211 */ /* 0x000fe400078f2813 */
[----:B------:R-:W-:Y:S02]  /*1190*/  LOP3.LUT R14, R16, R2, R11, 0x96, !PT ;  /* 0x00000002100e7212 */ /* 0x000fe400078e960b */
[----:B------:R-:W-:Y:S02]  /*11a0*/  IADD3 R22, PT, PT, R13, R17, R22 ;  /* 0x000000110d167210 */ /* 0x000fe40007ffe016 */
[----:B------:R-:W-:Y:S02]  /*11b0*/  SHF.L.W.U32.HI R17, R20, 0x1e, R20 ;  /* 0x0000001e14117819 */ /* 0x000fe40000010e14 */
[----:B------:R-:W-:Y:S01]  /*11c0*/  LOP3.LUT R14, R14, UR7, RZ, 0x3c, !PT ;  /* 0x000000070e0e7c12 */ /* 0x000fe2000f8e3cff */
[----:B------:R-:W-:Y:S01]  /*11d0*/  VIADD R20, R22, 0x6ed9eba1 ;  /* 0x6ed9eba116147836 */ /* 0x000fe20000000000 */
[----:B------:R-:W-:-:S02]  /*11e0*/  LOP3.LUT R21, R19, R17, R18, 0x96, !PT ;  /* 0x0000001113157212 */ /* 0x000fc400078e9612 */
[----:B------:R-:W-:Y:S02]  /*11f0*/  SHF.L.W.U32.HI R14, R14, 0x1, R14 ;  /* 0x000000010e0e7819 */ /* 0x000fe40000010e0e */
[----:B------:R-:W-:Y:S02]  /*1200*/  LEA.HI R22, R20, R15, R20, 0x5 ;  /* 0x0000000f14167211 */ /* 0x000fe400078f2814 */
[----:B------:R-:W-:Y:S02]  /*1210*/  LOP3.LUT R15, R3, UR6, R12, 0x96, !PT ;  /* 0x00000006030f7c12 */ /* 0x000fe4000f8e960c */
        /* <DEDUP_REMOVED lines=17> */
[----:B------:R-:W-:Y:S02]  /*1330*/  LOP3.LUT R17, R17, UR6, RZ, 0x3c, !PT ;  /* 0x0000000611117c12 */ /* 0x000fe4000f8e3cff */
[----:B------:R-:W-:Y:S01]  /*1340*/  SHF.L.W.U32.HI R18, R21, 0x1e, R21 ;  /* 0x0000001e15127819 */ /* 0x000fe20000010e15 */
[----:B------:R-:W-:Y:S01]  /*1350*/  VIADD R23, R23, 0x6ed9eba1 ;  /* 0x6ed9eba117177836 */ /* 0x000fe20000000000 */
[----:B------:R-:W-:-:S02]  /*1360*/  SHF.L.W.U32.HI R17, R17, 0x1, R17 ;  /* 0x0000000111117819 */ /* 0x000fc40000010e11 */
[----:B------:R-:W-:Y:S02]  /*1370*/  LOP3.LUT R22, R20, R18, R19, 0x96, !PT ;  /* 0x0000001214167212 */ /* 0x000fe400078e9613 */
        /* <DEDUP_REMOVED lines=308> */
[----:B------:R-:W-:Y:S01]  /*26c0*/  LOP3.LUT R5, R5, R4, RZ, 0x3c, !PT ;  /* 0x0000000405057212 */ /* 0x000fe200078e3cff */
[----:B------:R-:W-:Y:S01]  /*26d0*/  VIADD R7, R23, 0xca62c1d6 ;  /* 0xca62c1d617077836 */ /* 0x000fe20000000000 */
[----:B------:R-:W-:-:S02]  /*26e0*/  LOP3.LUT R15, R14, R6, R13, 0x96, !PT ;  /* 0x000000060e0f7212 */ /* 0x000fc400078e960d */
[----:B------:R-:W-:Y:S02]  /*26f0*/  SHF.L.W.U32.HI R4, R14, 0x1e, R14 ;  /* 0x0000001e0e047819 */ /* 0x000fe40000010e0e */
[----:B------:R-:W-:Y:S02]  /*2700*/  LEA.HI R18, R7, R18, R7, 0x5 ;  /* 0x0000001207127211 */ /* 0x000fe400078f2807 */
[----:B------:R-:W-:Y:S02]  /*2710*/  LOP3.LUT R2, R11, R17, R2, 0x96, !PT ;  /* 0x000000110b027212 */ /* 0x000fe400078e9602 */
[----:B------:R-:W-:Y:S01]  /*2720*/  LOP3.LUT R3, R12, R8, R3, 0x96, !PT ;  /* 0x000000080c037212 */ /* 0x000fe200078e9603 */
[----:B------:R-:W-:Y:S01]  /*2730*/  IMAD.IADD R18, R15, 0x1, R18 ;  /* 0x000000010f127824 */ /* 0x000fe200078e0212 */
[----:B------:R-:W-:Y:S02]  /*2740*/  LOP3.LUT R2, R2, R9, RZ, 0x3c, !PT ;  /* 0x0000000902027212 */ /* 0x000fe400078e3cff */
[----:B------:R-:W-:-:S02]  /*2750*/  LOP3.LUT R3, R3, R10, RZ, 0x3c, !PT ;  /* 0x0000000a03037212 */ /* 0x000fc400078e3cff */
[----:B------:R-:W-:Y:S02]  /*2760*/  LEA.HI R18, R5, R18, R5, 0x1 ;  /* 0x0000001205127211 */ /* 0x000fe400078f0805 */
[C---:B------:R-:W-:Y:S02]  /*2770*/  LOP3.LUT R5, R7.reuse, R4, R6, 0x96, !PT ;  /* 0x0000000407057212 */ /* 0x040fe400078e9606 */
[----:B------:R-:W-:Y:S01]  /*2780*/  SHF.L.W.U32.HI R7, R7, 0x1e, R7 ;  /* 0x0000001e07077819 */ /* 0x000fe20000010e07 */
[----:B------:R-:W-:-:S05]  /*2790*/  VIADD R18, R18, 0xca62c1d6 ;  /* 0xca62c1d612127836 */ /* 0x000fca0000000000 */
[----:B------:R-:W-:-:S05]  /*27a0*/  LEA.HI R14, R18, R13, R18, 0x5 ;  /* 0x0000000d120e7211 */ /* 0x000fca00078f2812 */
[----:B------:R-:W-:-:S05]  /*27b0*/  IMAD.IADD R5, R5, 0x1, R14 ;  /* 0x0000000105057824 */ /* 0x000fca00078e020e */
[----:B------:R-:W-:Y:S02]  /*27c0*/  LEA.HI R5, R2, R5, R2, 0x1 ;  /* 0x0000000502057211 */ /* 0x000fe400078f0802 */
[----:B------:R-:W-:-:S03]  /*27d0*/  LOP3.LUT R2, R18, R7, R4, 0x96, !PT ;  /* 0x0000000712027212 */ /* 0x000fc600078e9604 */
[----:B------:R-:W-:-:S05]  /*27e0*/  VIADD R9, R5, 0xca62c1d6 ;  /* 0xca62c1d605097836 */ /* 0x000fca0000000000 */
[----:B------:R-:W-:-:S05]  /*27f0*/  LEA.HI R9, R9, R6, R9, 0x5 ;  /* 0x0000000609097211 */ /* 0x000fca00078f2809 */
[----:B------:R-:W-:-:S05]  /*2800*/  IMAD.IADD R2, R2, 0x1, R9 ;  /* 0x0000000102027824 */ /* 0x000fca00078e0209 */
[----:B------:R-:W-:-:S05]  /*2810*/  LEA.HI R2, R3, R2, R3, 0x1 ;  /* 0x0000000203027211 */ /* 0x000fca00078f0803 */
[----:B------:R-:W-:-:S05]  /*2820*/  VIADD R2, R2, 0x31a7e4d7 ;  /* 0x31a7e4d702027836 */ /* 0x000fca0000000000 */
[----:B0-----:R-:W-:-:S13]  /*2830*/  ISETP.NE.AND P0, PT, R2, UR4, PT ;  /* 0x0000000402007c0c */ /* 0x001fda000bf05270 */
[----:B------:R-:W-:Y:S05]  /*2840*/  @P0 EXIT ;  /* 0x000000000000094d */ /* 0x000fea0003800000 */
[----:B------:R-:W0:Y:S01]  /*2850*/  LDCU.64 UR4, c[0x3][0x18] ;  /* 0x00c00300ff0477ac */ /* 0x000e220008000a00 */
[----:B------:R-:W-:Y:S01]  /*2860*/  LEA.HI R18, R18, 0x98badcfe, R18, 0x1e ;  /* 0x98badcfe12127811 */ /* 0x000fe200078ff012 */
[----:B------:R-:W-:Y:S01]  /*2870*/  VIADD R5, R5, 0xba306d5f ;  /* 0xba306d5f05057836 */ /* 0x000fe20000000000 */
[----:B------:R-:W1:Y:S01]  /*2880*/  LDCU UR6, c[0x3][0x14] ;  /* 0x00c00280ff0677ac */ /* 0x000e620008000800 */
[----:B------:R-:W-:Y:S02]  /*2890*/  VIADD R7, R7, 0x10325476 ;  /* 0x1032547607077836 */ /* 0x000fe40000000000 */
[----:B------:R-:W-:Y:S01]  /*28a0*/  VIADD R4, R4, 0xc3d2e1f0 ;  /* 0xc3d2e1f004047836 */ /* 0x000fe20000000000 */
[----:B------:R-:W2:Y:S01]  /*28b0*/  LDCU UR7, c[0x3][0x20] ;  /* 0x00c00400ff0777ac */ /* 0x000ea20008000800 */
[----:B0-----:R-:W-:-:S04]  /*28c0*/  ISETP.NE.AND P0, PT, R18, UR4, PT ;  /* 0x0000000412007c0c */ /* 0x001fc8000bf05270 */
[----:B-1----:R-:W-:-:S04]  /*28d0*/  ISETP.NE.OR P0, PT, R5, UR6, P0 ;  /* 0x0000000605007c0c */ /* 0x002fc80008705670 */
[----:B------:R-:W-:-:S04]  /*28e0*/  ISETP.NE.OR P0, PT, R7, UR5, P0 ;  /* 0x0000000507007c0c */ /* 0x000fc80008705670 */
[----:B--2---:R-:W-:-:S13]  /*28f0*/  ISETP.NE.OR P0, PT, R4, UR7, P0 ;  /* 0x0000000704007c0c */ /* 0x004fda0008705670 */
[----:B------:R-:W-:Y:S05]  /*2900*/  @P0 EXIT ;  /* 0x000000000000094d */ /* 0x000fea0003800000 */
[----:B------:R-:W0:Y:S01]  /*2910*/  S2R R4, SR_LANEID ;  /* 0x0000000000047919 */ /* 0x000e220000000000 */
[----:B------:R-:W1:Y:S01]  /*2920*/  LDC.64 R2, c[0x0][0x388] ;  /* 0x0000e200ff027b82 */ /* 0x000e620000000a00 */
[----:B------:R-:W-:Y:S01]  /*2930*/  VOTEU.ANY UR4, UPT, PT ;  /* 0x0000000000047886 */ /* 0x000fe200038e0100 */
[----:B------:R-:W-:Y:S01]  /*2940*/  CREDUX.MIN.S32 UR5, R0 ;  /* 0x00000000000572cc */ /* 0x000fe20000008200 */
[----:B------:R-:W-:-:S12]  /*2950*/  UFLO.U32 UR4, UR4 ;  /* 0x00000004000472bd */ /* 0x000fd800080e0000 */
[----:B------:R-:W-:Y:S01]  /*2960*/  IMAD.U32 R5, RZ, RZ, UR5 ;  /* 0x00000005ff057e24 */ /* 0x000fe2000f8e00ff */
[----:B0-----:R-:W-:-:S13]  /*2970*/  ISETP.EQ.U32.AND P0, PT, R4, UR4, PT ;  /* 0x0000000404007c0c */ /* 0x001fda000bf02070 */
[----:B-1----:R-:W-:Y:S01]  /*2980*/  @P0 REDG.E.MIN.S32.STRONG.GPU desc[UR16][R2.64], R5 ;  /* 0x000000050200098e */ /* 0x002fe2000c92e310 */
[----:B------:R-:W-:Y:S05]  /*2990*/  EXIT ;  /* 0x000000000000794d */ /* 0x000fea0003800000 */
.L_x_0:
[----:B------:R-:W-:-:S00]  /*29a0*/  BRA `(.L_x_0) ;  /* 0xfffffffc00fc7947 */ /* 0x000fc0000383ffff */
[----:B------:R-:W-:-:S00]  /*29b0*/  NOP ;  /* 0x0000000000007918 */ /* 0x000fc00000000000 */
        /* <DEDUP_REMOVED lines=12> */
.L_x_1:


//--------------------- .nv.shared.reserved.0     --------------------------
	.section	.nv.shared.reserved.0,"aw",@nobits
	.weak		__nv_reservedSMEM_offset_0_alias
	.size		__nv_reservedSMEM_offset_0_alias, 0, 64
	.other		__nv_reservedSMEM_offset_0_alias,@"STO_CUDA_RESERVED_SHARED STV_DEFAULT"
__nv_reservedSMEM_offset_0_alias:
	.zero		0
	.zero		64


//--------------------- .nv.constant0._Z10pow_kerneljjPi --------------------------
	.section	.nv.constant0._Z10pow_kerneljjPi,"a",@progbits
	.sectionflags	@""
	.align	4
.nv.constant0._Z10pow_kerneljjPi:
	.zero		912


//--------------------- SYMBOLS --------------------------

	.type		.nv.reservedSmem.offset0,@object
	.size		.nv.reservedSmem.offset0,0x4
